	.target	sm_90a

	.elftype	@"ET_EXEC"


//--------------------- .note.nv.tkinfo           --------------------------
	.section	.note.nv.tkinfo,"",@"SHT_NOTE"
	.sectionflags	@"SHF_NOTE_NV_TKINFO"
	.tkinfo
        /*0018*/ 	.word	0x00000002
        /*0030*/ 	.string	""
        /*0030*/ 	.string	"ptxas"
        /*0030*/ 	.string	"Cuda compilation tools, release 13.0, V13.0.88"
        /*0030*/ 	.string	"Build cuda_13.0.r13.0/compiler.36424714_0"
        /*0030*/ 	.string	"-arch sm_90a -m 64 "



//--------------------- .note.nv.cuinfo           --------------------------
	.section	.note.nv.cuinfo,"",@"SHT_NOTE"
	.sectionflags	@"SHF_NOTE_NV_CUINFO"
        /*0018*/ 	.short	0x0002
        /*001a*/ 	.short	0x005a
        /*001c*/ 	.short	0x0082
	.zero		2


//--------------------- .nv.info                  --------------------------
	.section	.nv.info,"",@"SHT_CUDA_INFO"
	.align	4


	//----- nvinfo : EIATTR_REGCOUNT
	.align		4
        /*0000*/ 	.byte	0x04, 0x2f
        /*0002*/ 	.short	(.L_15 - .L_14)
	.align		4
.L_14:
        /*0004*/ 	.word	index@(_ZN7cutlass13device_kernelINS_4gemm6kernel13GemmUniversalIN4cute5tupleIJiiiiEEENS1_10collective13CollectiveMmaINS1_34MainloopSm90TmaGmmaWarpSpecializedILi5ENS5_IJNS4_1CILi1EEESB_SB_EEENS1_35KernelTmaWarpSpecializedCooperativeEEENS5_IJNSA_ILi128EEENSA_ILi64EEESG_EEEaNS5_IJlSB_lEEEaSI_NS4_8TiledMMAINS4_8MMA_AtomIJNS4_4SM904GMMA26MMA_64x64x32_S32S8S8_SS_TNEEEENS4_6LayoutINS5_IJNSA_ILi2EEESB_SB_EEENS5_IJSB_NSA_ILi0EEESS_EEEEENS5_IJNS4_10UnderscoreESV_SV_EEEEENS4_13SM90_TMA_LOADENS4_14ComposedLayoutINS4_7SwizzleILi2ELi4ELi3EEENS4_18smem_ptr_flag_bitsILi8EEENSP_INS5_IJNSA_ILi8EEESG_EEENS5_IJSG_SB_EEEEEEEvNS4_8identityESY_S18_vS19_EENS_8epilogue10collective6detail29Sm90TmaWarpSpecializedAdapterINS1C_15DefaultEpilogueIaSI_SI_NS1B_6thread17LinearCombinationIaLi1EiiLNS1G_9ScaleType4KindE0ELNS_15FloatRoundStyleE2EaEENS1_15EpilogueDefaultEEEEEvvEEEEvNT_6ParamsE)
        /*0008*/ 	.word	0x000000a8


	//----- nvinfo : EIATTR_FRAME_SIZE
	.align		4
.L_15:
        /*000c*/ 	.byte	0x04, 0x11
        /*000e*/ 	.short	(.L_17 - .L_16)
	.align		4
.L_16:
        /*0010*/ 	.word	index@(_ZN7cutlass13device_kernelINS_4gemm6kernel13GemmUniversalIN4cute5tupleIJiiiiEEENS1_10collective13CollectiveMmaINS1_34MainloopSm90TmaGmmaWarpSpecializedILi5ENS5_IJNS4_1CILi1EEESB_SB_EEENS1_35KernelTmaWarpSpecializedCooperativeEEENS5_IJNSA_ILi128EEENSA_ILi64EEESG_EEEaNS5_IJlSB_lEEEaSI_NS4_8TiledMMAINS4_8MMA_AtomIJNS4_4SM904GMMA26MMA_64x64x32_S32S8S8_SS_TNEEEENS4_6LayoutINS5_IJNSA_ILi2EEESB_SB_EEENS5_IJSB_NSA_ILi0EEESS_EEEEENS5_IJNS4_10UnderscoreESV_SV_EEEEENS4_13SM90_TMA_LOADENS4_14ComposedLayoutINS4_7SwizzleILi2ELi4ELi3EEENS4_18smem_ptr_flag_bitsILi8EEENSP_INS5_IJNSA_ILi8EEESG_EEENS5_IJSG_SB_EEEEEEEvNS4_8identityESY_S18_vS19_EENS_8epilogue10collective6detail29Sm90TmaWarpSpecializedAdapterINS1C_15DefaultEpilogueIaSI_SI_NS1B_6thread17LinearCombinationIaLi1EiiLNS1G_9ScaleType4KindE0ELNS_15FloatRoundStyleE2EaEENS1_15EpilogueDefaultEEEEEvvEEEEvNT_6ParamsE)
        /*0014*/ 	.word	0x00000000


	//----- nvinfo : EIATTR_MIN_STACK_SIZE
	.align		4
.L_17:
        /*0018*/ 	.byte	0x04, 0x12
        /*001a*/ 	.short	(.L_19 - .L_18)
	.align		4
.L_18:
        /*001c*/ 	.word	index@(_ZN7cutlass13device_kernelINS_4gemm6kernel13GemmUniversalIN4cute5tupleIJiiiiEEENS1_10collective13CollectiveMmaINS1_34MainloopSm90TmaGmmaWarpSpecializedILi5ENS5_IJNS4_1CILi1EEESB_SB_EEENS1_35KernelTmaWarpSpecializedCooperativeEEENS5_IJNSA_ILi128EEENSA_ILi64EEESG_EEEaNS5_IJlSB_lEEEaSI_NS4_8TiledMMAINS4_8MMA_AtomIJNS4_4SM904GMMA26MMA_64x64x32_S32S8S8_SS_TNEEEENS4_6LayoutINS5_IJNSA_ILi2EEESB_SB_EEENS5_IJSB_NSA_ILi0EEESS_EEEEENS5_IJNS4_10UnderscoreESV_SV_EEEEENS4_13SM90_TMA_LOADENS4_14ComposedLayoutINS4_7SwizzleILi2ELi4ELi3EEENS4_18smem_ptr_flag_bitsILi8EEENSP_INS5_IJNSA_ILi8EEESG_EEENS5_IJSG_SB_EEEEEEEvNS4_8identityESY_S18_vS19_EENS_8epilogue10collective6detail29Sm90TmaWarpSpecializedAdapterINS1C_15DefaultEpilogueIaSI_SI_NS1B_6thread17LinearCombinationIaLi1EiiLNS1G_9ScaleType4KindE0ELNS_15FloatRoundStyleE2EaEENS1_15EpilogueDefaultEEEEEvvEEEEvNT_6ParamsE)
        /*0020*/ 	.word	0x00000000
.L_19:


//--------------------- .nv.compat                --------------------------
	.section	.nv.compat,"",@"SHT_CUDA_COMPAT_INFO"
	.align	4
        /*0000*/ 	.byte	0x02, 0x09, 0x01, 0x00, 0x02, 0x02, 0x04, 0x00, 0x02, 0x05, 0x05, 0x00, 0x03, 0x07, 0x01, 0x01
        /*0010*/ 	.byte	0x02, 0x03, 0x01, 0x00, 0x02, 0x06, 0x01, 0x00, 0x04, 0x0b, 0x08, 0x00, 0x00, 0x00, 0x00, 0x00
        /*0020*/ 	.byte	0x00, 0x00, 0x00, 0x00


//--------------------- .nv.info._ZN7cutlass13device_kernelINS_4gemm6kernel13GemmUniversalIN4cute5tupleIJiiiiEEENS1_10collective13CollectiveMmaINS1_34MainloopSm90TmaGmmaWarpSpecializedILi5ENS5_IJNS4_1CILi1EEESB_SB_EEENS1_35KernelTmaWarpSpecializedCooperativeEEENS5_IJNSA_ILi128EEENSA_ILi64EEESG_EEEaNS5_IJlSB_lEEEaSI_NS4_8TiledMMAINS4_8MMA_AtomIJNS4_4SM904GMMA26MMA_64x64x32_S32S8S8_SS_TNEEEENS4_6LayoutINS5_IJNSA_ILi2EEESB_SB_EEENS5_IJSB_NSA_ILi0EEESS_EEEEENS5_IJNS4_10UnderscoreESV_SV_EEEEENS4_13SM90_TMA_LOADENS4_14ComposedLayoutINS4_7SwizzleILi2ELi4ELi3EEENS4_18smem_ptr_flag_bitsILi8EEENSP_INS5_IJNSA_ILi8EEESG_EEENS5_IJSG_SB_EEEEEEEvNS4_8identityESY_S18_vS19_EENS_8epilogue10collective6detail29Sm90TmaWarpSpecializedAdapterINS1C_15DefaultEpilogueIaSI_SI_NS1B_6thread17LinearCombinationIaLi1EiiLNS1G_9ScaleType4KindE0ELNS_15FloatRoundStyleE2EaEENS1_15EpilogueDefaultEEEEEvvEEEEvNT_6ParamsE --------------------------
	.section	.nv.info._ZN7cutlass13device_kernelINS_4gemm6kernel13GemmUniversalIN4cute5tupleIJiiiiEEENS1_10collective13CollectiveMmaINS1_34MainloopSm90TmaGmmaWarpSpecializedILi5ENS5_IJNS4_1CILi1EEESB_SB_EEENS1_35KernelTmaWarpSpecializedCooperativeEEENS5_IJNSA_ILi128EEENSA_ILi64EEESG_EEEaNS5_IJlSB_lEEEaSI_NS4_8TiledMMAINS4_8MMA_AtomIJNS4_4SM904GMMA26MMA_64x64x32_S32S8S8_SS_TNEEEENS4_6LayoutINS5_IJNSA_ILi2EEESB_SB_EEENS5_IJSB_NSA_ILi0EEESS_EEEEENS5_IJNS4_10UnderscoreESV_SV_EEEEENS4_13SM90_TMA_LOADENS4_14ComposedLayoutINS4_7SwizzleILi2ELi4ELi3EEENS4_18smem_ptr_flag_bitsILi8EEENSP_INS5_IJNSA_ILi8EEESG_EEENS5_IJSG_SB_EEEEEEEvNS4_8identityESY_S18_vS19_EENS_8epilogue10collective6detail29Sm90TmaWarpSpecializedAdapterINS1C_15DefaultEpilogueIaSI_SI_NS1B_6thread17LinearCombinationIaLi1EiiLNS1G_9ScaleType4KindE0ELNS_15FloatRoundStyleE2EaEENS1_15EpilogueDefaultEEEEEvvEEEEvNT_6ParamsE,"",@"SHT_CUDA_INFO"
	.sectionflags	@""
	.align	4


	//----- nvinfo : EIATTR_CUDA_API_VERSION
	.align		4
        /*0000*/ 	.byte	0x04, 0x37
        /*0002*/ 	.short	(.L_21 - .L_20)
.L_20:
        /*0004*/ 	.word	0x00000082


	//----- nvinfo : EIATTR_KPARAM_INFO
	.align		4
.L_21:
        /*0008*/ 	.byte	0x04, 0x17
        /*000a*/ 	.short	(.L_23 - .L_22)
.L_22:
        /*000c*/ 	.word	0x00000000
        /*0010*/ 	.short	0x0000
        /*0012*/ 	.short	0x0070
        /*0014*/ 	.byte	0x00, 0xf0, 0x01, 0x10


	//----- nvinfo : EIATTR_SPARSE_MMA_MASK
	.align		4
.L_23:
        /*0018*/ 	.byte	0x03, 0x50
        /*001a*/ 	.short	0x0000


	//----- nvinfo : EIATTR_MAXREG_COUNT
	.align		4
        /*001c*/ 	.byte	0x03, 0x1b
        /*001e*/ 	.short	0x00a8


	//----- nvinfo : EIATTR_NUM_BARRIERS
	.align		4
        /*0020*/ 	.byte	0x02, 0x4c
        /*0022*/ 	.byte	0x01
	.zero		1


	//----- nvinfo : EIATTR_EXTERNS
	.align		4
        /*0024*/ 	.byte	0x04, 0x0f
        /*0026*/ 	.short	(.L_25 - .L_24)


	//   ....[0]....
	.align		4
.L_24:
        /*0028*/ 	.word	index@(__assertfail)


	//----- nvinfo : EIATTR_MERCURY_ISA_VERSION
	.align		4
.L_25:
        /*002c*/ 	.byte	0x03, 0x5f
        /*002e*/ 	.short	0x0101


	//----- nvinfo : EIATTR_INT_WARP_WIDE_INSTR_OFFSETS
	.align		4
        /*0030*/ 	.byte	0x04, 0x31
        /*0032*/ 	.short	(.L_27 - .L_26)


	//   ....[0]....
.L_26:
        /*0034*/ 	.word	0x000003d0


	//   ....[1]....
        /*0038*/ 	.word	0x00000400


	//   ....[2]....
        /*003c*/ 	.word	0x000004e0


	//----- nvinfo : EIATTR_COOP_GROUP_MASK_REGIDS
	.align		4
.L_27:
        /*0040*/ 	.byte	0x04, 0x29
        /*0042*/ 	.short	(.L_29 - .L_28)


	//   ....[0]....
.L_28:
        /*0044*/ 	.word	0xffffffff


	//   ....[1]....
        /*0048*/ 	.word	0xffffffff


	//   ....[2]....
        /*004c*/ 	.word	0xffffffff


	//   ....[3]....
        /*0050*/ 	.word	0xffffffff


	//   ....[4]....
        /*0054*/ 	.word	0xffffffff


	//----- nvinfo : EIATTR_COOP_GROUP_INSTR_OFFSETS
	.align		4
.L_29:
        /*0058*/ 	.byte	0x04, 0x28
        /*005a*/ 	.short	(.L_31 - .L_30)


	//   ....[0]....
.L_30:
        /*005c*/ 	.word	0x00000060


	//   ....[1]....
        /*0060*/ 	.word	0x00000070


	//   ....[2]....
        /*0064*/ 	.word	0x00000130


	//   ....[3]....
        /*0068*/ 	.word	0x000002e0


	//   ....[4]....
        /*006c*/ 	.word	0x00000f80


	//----- nvinfo : EIATTR_REG_RECONFIG
	.align		4
.L_31:
        /*0070*/ 	.byte	0x01, 0x54
	.zero		2


	//----- nvinfo : EIATTR_SYSCALL_OFFSETS
	.align		4
        /*0074*/ 	.byte	0x04, 0x46
        /*0076*/ 	.short	(.L_33 - .L_32)


	//   ....[0]....
.L_32:
        /*0078*/ 	.word	0x00001140


	//----- nvinfo : EIATTR_MBARRIER_INSTR_OFFSETS
	.align		4
.L_33:
        /*007c*/ 	.byte	0x04, 0x39
        /*007e*/ 	.short	(.L_35 - .L_34)


	//   ....[0]....
.L_34:
        /*0080*/ 	.word	0x00000230
        /*0084*/ 	.word	0x000000ff
        /*0088*/ 	.word	0x00000000
        /*008c*/ 	.short	0x0100
        /*008e*/ 	.byte	0x08
	.zero		1


	//   ....[1]....
        /*0090*/ 	.word	0x00000240
        /*0094*/ 	.word	0x000000ff
        /*0098*/ 	.word	0x00000028
        /*009c*/ 	.short	0x0100
        /*009e*/ 	.byte	0x08
	.zero		1


	//   ....[2]....
        /*00a0*/ 	.word	0x00000250
        /*00a4*/ 	.word	0x000000ff
        /*00a8*/ 	.word	0x00000008
        /*00ac*/ 	.short	0x0100
        /*00ae*/ 	.byte	0x08
	.zero		1


	//   ....[3]....
        /*00b0*/ 	.word	0x00000260
        /*00b4*/ 	.word	0x000000ff
        /*00b8*/ 	.word	0x00000030
        /*00bc*/ 	.short	0x0100
        /*00be*/ 	.byte	0x08
	.zero		1


	//   ....[4]....
        /*00c0*/ 	.word	0x00000270
        /*00c4*/ 	.word	0x000000ff
        /*00c8*/ 	.word	0x00000010
        /*00cc*/ 	.short	0x0100
        /*00ce*/ 	.byte	0x08
	.zero		1


	//   ....[5]....
        /*00d0*/ 	.word	0x00000280
        /*00d4*/ 	.word	0x000000ff
        /*00d8*/ 	.word	0x00000038
        /*00dc*/ 	.short	0x0100
        /*00de*/ 	.byte	0x08
	.zero		1


	//   ....[6]....
        /*00e0*/ 	.word	0x00000290
        /*00e4*/ 	.word	0x000000ff
        /*00e8*/ 	.word	0x00000018
        /*00ec*/ 	.short	0x0100
        /*00ee*/ 	.byte	0x08
	.zero		1


	//   ....[7]....
        /*00f0*/ 	.word	0x000002a0
        /*00f4*/ 	.word	0x000000ff
        /*00f8*/ 	.word	0x00000040
        /*00fc*/ 	.short	0x0100
        /*00fe*/ 	.byte	0x08
	.zero		1


	//   ....[8]....
        /*0100*/ 	.word	0x000002b0
        /*0104*/ 	.word	0x000000ff
        /*0108*/ 	.word	0x00000020
        /*010c*/ 	.short	0x0100
        /*010e*/ 	.byte	0x08
	.zero		1


	//   ....[9]....
        /*0110*/ 	.word	0x000002c0
        /*0114*/ 	.word	0x000000ff
        /*0118*/ 	.word	0x00000048
        /*011c*/ 	.short	0x0100
        /*011e*/ 	.byte	0x08
	.zero		1


	//   ....[10]....
        /*0120*/ 	.word	0x00000550
        /*0124*/ 	.word	0x000000ff
        /*0128*/ 	.word	0x00000060
        /*012c*/ 	.short	0x0100
        /*012e*/ 	.byte	0x06
	.zero		1


	//   ....[11]....
        /*0130*/ 	.word	0x000005b0
        /*0134*/ 	.word	0x000000ff
        /*0138*/ 	.word	0x00000068
        /*013c*/ 	.short	0x0100
        /*013e*/ 	.byte	0x06
	.zero		1


	//   ....[12]....
        /*0140*/ 	.word	0x00001210
        /*0144*/ 	.word	0x00000003
        /*0148*/ 	.word	0x00000000
        /*014c*/ 	.short	0x010a
        /*014e*/ 	.byte	0x3f
	.zero		1


	//   ....[13]....
        /*0150*/ 	.word	0x00001250
        /*0154*/ 	.word	0x00000003
        /*0158*/ 	.word	0x00000000
        /*015c*/ 	.short	0x010a
        /*015e*/ 	.byte	0x3f
	.zero		1


	//   ....[14]....
        /*0160*/ 	.word	0x00001520
        /*0164*/ 	.word	0x00000005
        /*0168*/ 	.word	0x00000000
        /*016c*/ 	.short	0x010a
        /*016e*/ 	.byte	0x3f
	.zero		1


	//   ....[15]....
        /*0170*/ 	.word	0x00001560
        /*0174*/ 	.word	0x00000005
        /*0178*/ 	.word	0x00000000
        /*017c*/ 	.short	0x010a
        /*017e*/ 	.byte	0x3f
	.zero		1


	//   ....[16]....
        /*0180*/ 	.word	0x000016c0
        /*0184*/ 	.word	0x00000004
        /*0188*/ 	.word	0x00000000
        /*018c*/ 	.short	0x0101
        /*018e*/ 	.byte	0x3f
	.zero		1


	//   ....[17]....
        /*0190*/ 	.word	0x000018a0
        /*0194*/ 	.word	0x00000000
        /*0198*/ 	.word	0x00000000
        /*019c*/ 	.short	0x0101
        /*019e*/ 	.byte	0x3f
	.zero		1


	//   ....[18]....
        /*01a0*/ 	.word	0x000047e0
        /*01a4*/ 	.word	0x0000000e
        /*01a8*/ 	.word	0x00000028
        /*01ac*/ 	.short	0x010a
        /*01ae*/ 	.byte	0x3f
	.zero		1


	//   ....[19]....
        /*01b0*/ 	.word	0x00004b60
        /*01b4*/ 	.word	0x00000006
        /*01b8*/ 	.word	0x00000068
        /*01bc*/ 	.short	0x0101
        /*01be*/ 	.byte	0x3f
	.zero		1


	//   ....[20]....
        /*01c0*/ 	.word	0x00005290
        /*01c4*/ 	.word	0x00000007
        /*01c8*/ 	.word	0x00000000
        /*01cc*/ 	.short	0x010a
        /*01ce*/ 	.byte	0x3f
	.zero		1


	//   ....[21]....
        /*01d0*/ 	.word	0x00005310
        /*01d4*/ 	.word	0x00000009
        /*01d8*/ 	.word	0x00000000
        /*01dc*/ 	.short	0x010a
        /*01de*/ 	.byte	0x3f
	.zero		1


	//   ....[22]....
        /*01e0*/ 	.word	0x000053a0
        /*01e4*/ 	.word	0x00000006
        /*01e8*/ 	.word	0x00000000
        /*01ec*/ 	.short	0x010a
        /*01ee*/ 	.byte	0x3f
	.zero		1


	//   ....[23]....
        /*01f0*/ 	.word	0x00005430
        /*01f4*/ 	.word	0x00000009
        /*01f8*/ 	.word	0x00000000
        /*01fc*/ 	.short	0x010a
        /*01fe*/ 	.byte	0x3f
	.zero		1


	//   ....[24]....
        /*0200*/ 	.word	0x000054c0
        /*0204*/ 	.word	0x00000003
        /*0208*/ 	.word	0x00000000
        /*020c*/ 	.short	0x010a
        /*020e*/ 	.byte	0x3f
	.zero		1


	//   ....[25]....
        /*0210*/ 	.word	0x00005520
        /*0214*/ 	.word	0x00000003
        /*0218*/ 	.word	0x00000000
        /*021c*/ 	.short	0x010a
        /*021e*/ 	.byte	0x3f
	.zero		1


	//   ....[26]....
        /*0220*/ 	.word	0x00005570
        /*0224*/ 	.word	0x00000005
        /*0228*/ 	.word	0x00000000
        /*022c*/ 	.short	0x010a
        /*022e*/ 	.byte	0x3f
	.zero		1


	//   ....[27]....
        /*0230*/ 	.word	0x00005640
        /*0234*/ 	.word	0x0000000e
        /*0238*/ 	.word	0x00000028
        /*023c*/ 	.short	0x010a
        /*023e*/ 	.byte	0x3f
	.zero		1


	//   ....[28]....
        /*0240*/ 	.word	0x00005710
        /*0244*/ 	.word	0x00000007
        /*0248*/ 	.word	0x00000000
        /*024c*/ 	.short	0x010a
        /*024e*/ 	.byte	0x3f
	.zero		1


	//   ....[29]....
        /*0250*/ 	.word	0x00005760
        /*0254*/ 	.word	0x00000009
        /*0258*/ 	.word	0x00000000
        /*025c*/ 	.short	0x010a
        /*025e*/ 	.byte	0x3f
	.zero		1


	//   ....[30]....
        /*0260*/ 	.word	0x000057b0
        /*0264*/ 	.word	0x00000006
        /*0268*/ 	.word	0x00000000
        /*026c*/ 	.short	0x010a
        /*026e*/ 	.byte	0x3f
	.zero		1


	//   ....[31]....
        /*0270*/ 	.word	0x00005800
        /*0274*/ 	.word	0x00000009
        /*0278*/ 	.word	0x00000000
        /*027c*/ 	.short	0x010a
        /*027e*/ 	.byte	0x3f
	.zero		1


	//----- nvinfo : EIATTR_NUM_MBARRIERS
	.align		4
.L_35:
        /*0280*/ 	.byte	0x03, 0x38
        /*0282*/ 	.short	0x000c


	//----- nvinfo : EIATTR_EXIT_INSTR_OFFSETS
	.align		4
        /*0284*/ 	.byte	0x04, 0x1c
        /*0286*/ 	.short	(.L_37 - .L_36)


	//   ....[0]....
.L_36:
        /*0288*/ 	.word	0x00000600


	//   ....[1]....
        /*028c*/ 	.word	0x00000ec0


	//   ....[2]....
        /*0290*/ 	.word	0x00003e50


	//   ....[3]....
        /*0294*/ 	.word	0x00004480


	//   ....[4]....
        /*0298*/ 	.word	0x00005510


	//----- nvinfo : EIATTR_MAX_THREADS
	.align		4
.L_37:
        /*029c*/ 	.byte	0x04, 0x05
        /*029e*/ 	.short	(.L_39 - .L_38)
.L_38:
        /*02a0*/ 	.word	0x00000180
        /*02a4*/ 	.word	0x00000001
        /*02a8*/ 	.word	0x00000001


	//----- nvinfo : EIATTR_CRS_STACK_SIZE
	.align		4
.L_39:
        /*02ac*/ 	.byte	0x04, 0x1e
        /*02ae*/ 	.short	(.L_41 - .L_40)
.L_40:
        /*02b0*/ 	.word	0x00000000


	//----- nvinfo : EIATTR_CBANK_PARAM_SIZE
	.align		4
.L_41:
        /*02b4*/ 	.byte	0x03, 0x19
        /*02b6*/ 	.short	0x0470


	//----- nvinfo : EIATTR_PARAM_CBANK
	.align		4
        /*02b8*/ 	.byte	0x04, 0x0a
        /*02ba*/ 	.short	(.L_43 - .L_42)
	.align		4
.L_42:
        /*02bc*/ 	.word	index@(.nv.constant0._ZN7cutlass13device_kernelINS_4gemm6kernel13GemmUniversalIN4cute5tupleIJiiiiEEENS1_10collective13CollectiveMmaINS1_34MainloopSm90TmaGmmaWarpSpecializedILi5ENS5_IJNS4_1CILi1EEESB_SB_EEENS1_35KernelTmaWarpSpecializedCooperativeEEENS5_IJNSA_ILi128EEENSA_ILi64EEESG_EEEaNS5_IJlSB_lEEEaSI_NS4_8TiledMMAINS4_8MMA_AtomIJNS4_4SM904GMMA26MMA_64x64x32_S32S8S8_SS_TNEEEENS4_6LayoutINS5_IJNSA_ILi2EEESB_SB_EEENS5_IJSB_NSA_ILi0EEESS_EEEEENS5_IJNS4_10UnderscoreESV_SV_EEEEENS4_13SM90_TMA_LOADENS4_14ComposedLayoutINS4_7SwizzleILi2ELi4ELi3EEENS4_18smem_ptr_flag_bitsILi8EEENSP_INS5_IJNSA_ILi8EEESG_EEENS5_IJSG_SB_EEEEEEEvNS4_8identityESY_S18_vS19_EENS_8epilogue10collective6detail29Sm90TmaWarpSpecializedAdapterINS1C_15DefaultEpilogueIaSI_SI_NS1B_6thread17LinearCombinationIaLi1EiiLNS1G_9ScaleType4KindE0ELNS_15FloatRoundStyleE2EaEENS1_15EpilogueDefaultEEEEEvvEEEEvNT_6ParamsE)
        /*02c0*/ 	.short	0x0210
        /*02c2*/ 	.short	0x0470


	//----- nvinfo : EIATTR_SW_WAR
	.align		4
.L_43:
        /*02c4*/ 	.byte	0x04, 0x36
        /*02c6*/ 	.short	(.L_45 - .L_44)
.L_44:
        /*02c8*/ 	.word	0x00000008
.L_45:


//--------------------- .nv.callgraph             --------------------------
	.section	.nv.callgraph,"",@"SHT_CUDA_CALLGRAPH"
	.align	4
	.sectionentsize	8
	.align		4
        /*0000*/ 	.word	0x00000000
	.align		4
        /*0004*/ 	.word	0xffffffff
	.align		4
        /*0008*/ 	.word	index@(_ZN7cutlass13device_kernelINS_4gemm6kernel13GemmUniversalIN4cute5tupleIJiiiiEEENS1_10collective13CollectiveMmaINS1_34MainloopSm90TmaGmmaWarpSpecializedILi5ENS5_IJNS4_1CILi1EEESB_SB_EEENS1_35KernelTmaWarpSpecializedCooperativeEEENS5_IJNSA_ILi128EEENSA_ILi64EEESG_EEEaNS5_IJlSB_lEEEaSI_NS4_8TiledMMAINS4_8MMA_AtomIJNS4_4SM904GMMA26MMA_64x64x32_S32S8S8_SS_TNEEEENS4_6LayoutINS5_IJNSA_ILi2EEESB_SB_EEENS5_IJSB_NSA_ILi0EEESS_EEEEENS5_IJNS4_10UnderscoreESV_SV_EEEEENS4_13SM90_TMA_LOADENS4_14ComposedLayoutINS4_7SwizzleILi2ELi4ELi3EEENS4_18smem_ptr_flag_bitsILi8EEENSP_INS5_IJNSA_ILi8EEESG_EEENS5_IJSG_SB_EEEEEEEvNS4_8identityESY_S18_vS19_EENS_8epilogue10collective6detail29Sm90TmaWarpSpecializedAdapterINS1C_15DefaultEpilogueIaSI_SI_NS1B_6thread17LinearCombinationIaLi1EiiLNS1G_9ScaleType4KindE0ELNS_15FloatRoundStyleE2EaEENS1_15EpilogueDefaultEEEEEvvEEEEvNT_6ParamsE)
	.align		4
        /*000c*/ 	.word	index@(__assertfail)
	.align		4
        /*0010*/ 	.word	0x00000000
	.align		4
        /*0014*/ 	.word	0xfffffffe
	.align		4
        /*0018*/ 	.word	0x00000000
	.align		4
        /*001c*/ 	.word	0xfffffffd
	.align		4
        /*0020*/ 	.word	0x00000000
	.align		4
        /*0024*/ 	.word	0xfffffffc


//--------------------- .nv.constant4             --------------------------
	.section	.nv.constant4,"a",@progbits
	.align	8
	.align		8
.nv.constant4:
        /*0000*/ 	.dword	__assertfail
	.align		8
        /*0008*/ 	.dword	__unnamed_1
	.align		8
        /*0010*/ 	.dword	_ZN39_INTERNAL_e56f02cc_4_k_cu_28266019_48684cuda3std3__45__cpo5beginE
	.align		8
        /*0018*/ 	.dword	_ZN39_INTERNAL_e56f02cc_4_k_cu_28266019_48684cuda3std3__45__cpo3endE
	.align		8
        /*0020*/ 	.dword	_ZN39_INTERNAL_e56f02cc_4_k_cu_28266019_48684cuda3std3__45__cpo6cbeginE
	.align		8
        /*0028*/ 	.dword	_ZN39_INTERNAL_e56f02cc_4_k_cu_28266019_48684cuda3std3__45__cpo4cendE
	.align		8
        /*0030*/ 	.dword	_ZN39_INTERNAL_e56f02cc_4_k_cu_28266019_48684cuda3std3__441_GLOBAL__N__e56f02cc_4_k_cu_28266019_48686ignoreE
	.align		8
        /*0038*/ 	.dword	_ZN39_INTERNAL_e56f02cc_4_k_cu_28266019_48684cuda3std3__419piecewise_constructE
	.align		8
        /*0040*/ 	.dword	_ZN39_INTERNAL_e56f02cc_4_k_cu_28266019_48684cuda3std3__48in_placeE
	.align		8
        /*0048*/ 	.dword	_ZN39_INTERNAL_e56f02cc_4_k_cu_28266019_48684cuda3std6ranges3__45__cpo4swapE
	.align		8
        /*0050*/ 	.dword	_ZN39_INTERNAL_e56f02cc_4_k_cu_28266019_48684cuda3std6ranges3__45__cpo9iter_moveE
	.align		8
        /*0058*/ 	.dword	_ZN39_INTERNAL_e56f02cc_4_k_cu_28266019_48684cute7productE
	.align		8
        /*0060*/ 	.dword	_ZN39_INTERNAL_e56f02cc_4_k_cu_28266019_48684cute1_E
	.align		8
        /*0068*/ 	.dword	$str$22
	.align		8
        /*0070*/ 	.dword	$str$23


//--------------------- .text._ZN7cutlass13device_kernelINS_4gemm6kernel13GemmUniversalIN4cute5tupleIJiiiiEEENS1_10collective13CollectiveMmaINS1_34MainloopSm90TmaGmmaWarpSpecializedILi5ENS5_IJNS4_1CILi1EEESB_SB_EEENS1_35KernelTmaWarpSpecializedCooperativeEEENS5_IJNSA_ILi128EEENSA_ILi64EEESG_EEEaNS5_IJlSB_lEEEaSI_NS4_8TiledMMAINS4_8MMA_AtomIJNS4_4SM904GMMA26MMA_64x64x32_S32S8S8_SS_TNEEEENS4_6LayoutINS5_IJNSA_ILi2EEESB_SB_EEENS5_IJSB_NSA_ILi0EEESS_EEEEENS5_IJNS4_10UnderscoreESV_SV_EEEEENS4_13SM90_TMA_LOADENS4_14ComposedLayoutINS4_7SwizzleILi2ELi4ELi3EEENS4_18smem_ptr_flag_bitsILi8EEENSP_INS5_IJNSA_ILi8EEESG_EEENS5_IJSG_SB_EEEEEEEvNS4_8identityESY_S18_vS19_EENS_8epilogue10collective6detail29Sm90TmaWarpSpecializedAdapterINS1C_15DefaultEpilogueIaSI_SI_NS1B_6thread17LinearCombinationIaLi1EiiLNS1G_9ScaleType4KindE0ELNS_15FloatRoundStyleE2EaEENS1_15EpilogueDefaultEEEEEvvEEEEvNT_6ParamsE --------------------------
	.section	.text._ZN7cutlass13device_kernelINS_4gemm6kernel13GemmUniversalIN4cute5tupleIJiiiiEEENS1_10collective13CollectiveMmaINS1_34MainloopSm90TmaGmmaWarpSpecializedILi5ENS5_IJNS4_1CILi1EEESB_SB_EEENS1_35KernelTmaWarpSpecializedCooperativeEEENS5_IJNSA_ILi128EEENSA_ILi64EEESG_EEEaNS5_IJlSB_lEEEaSI_NS4_8TiledMMAINS4_8MMA_AtomIJNS4_4SM904GMMA26MMA_64x64x32_S32S8S8_SS_TNEEEENS4_6LayoutINS5_IJNSA_ILi2EEESB_SB_EEENS5_IJSB_NSA_ILi0EEESS_EEEEENS5_IJNS4_10UnderscoreESV_SV_EEEEENS4_13SM90_TMA_LOADENS4_14ComposedLayoutINS4_7SwizzleILi2ELi4ELi3EEENS4_18smem_ptr_flag_bitsILi8EEENSP_INS5_IJNSA_ILi8EEESG_EEENS5_IJSG_SB_EEEEEEEvNS4_8identityESY_S18_vS19_EENS_8epilogue10collective6detail29Sm90TmaWarpSpecializedAdapterINS1C_15DefaultEpilogueIaSI_SI_NS1B_6thread17LinearCombinationIaLi1EiiLNS1G_9ScaleType4KindE0ELNS_15FloatRoundStyleE2EaEENS1_15EpilogueDefaultEEEEEvvEEEEvNT_6ParamsE,"ax",@progbits
	.align	128
.text._ZN7cutlass13device_kernelINS_4gemm6kernel13GemmUniversalIN4cute5tupleIJiiiiEEENS1_10collective13CollectiveMmaINS1_34MainloopSm90TmaGmmaWarpSpecializedILi5ENS5_IJNS4_1CILi1EEESB_SB_EEENS1_35KernelTmaWarpSpecializedCooperativeEEENS5_IJNSA_ILi128EEENSA_ILi64EEESG_EEEaNS5_IJlSB_lEEEaSI_NS4_8TiledMMAINS4_8MMA_AtomIJNS4_4SM904GMMA26MMA_64x64x32_S32S8S8_SS_TNEEEENS4_6LayoutINS5_IJNSA_ILi2EEESB_SB_EEENS5_IJSB_NSA_ILi0EEESS_EEEEENS5_IJNS4_10UnderscoreESV_SV_EEEEENS4_13SM90_TMA_LOADENS4_14ComposedLayoutINS4_7SwizzleILi2ELi4ELi3EEENS4_18smem_ptr_flag_bitsILi8EEENSP_INS5_IJNSA_ILi8EEESG_EEENS5_IJSG_SB_EEEEEEEvNS4_8identityESY_S18_vS19_EENS_8epilogue10collective6detail29Sm90TmaWarpSpecializedAdapterINS1C_15DefaultEpilogueIaSI_SI_NS1B_6thread17LinearCombinationIaLi1EiiLNS1G_9ScaleType4KindE0ELNS_15FloatRoundStyleE2EaEENS1_15EpilogueDefaultEEEEEvvEEEEvNT_6ParamsE:
        .type           _ZN7cutlass13device_kernelINS_4gemm6kernel13GemmUniversalIN4cute5tupleIJiiiiEEENS1_10collective13CollectiveMmaINS1_34MainloopSm90TmaGmmaWarpSpecializedILi5ENS5_IJNS4_1CILi1EEESB_SB_EEENS1_35KernelTmaWarpSpecializedCooperativeEEENS5_IJNSA_ILi128EEENSA_ILi64EEESG_EEEaNS5_IJlSB_lEEEaSI_NS4_8TiledMMAINS4_8MMA_AtomIJNS4_4SM904GMMA26MMA_64x64x32_S32S8S8_SS_TNEEEENS4_6LayoutINS5_IJNSA_ILi2EEESB_SB_EEENS5_IJSB_NSA_ILi0EEESS_EEEEENS5_IJNS4_10UnderscoreESV_SV_EEEEENS4_13SM90_TMA_LOADENS4_14ComposedLayoutINS4_7SwizzleILi2ELi4ELi3EEENS4_18smem_ptr_flag_bitsILi8EEENSP_INS5_IJNSA_ILi8EEESG_EEENS5_IJSG_SB_EEEEEEEvNS4_8identityESY_S18_vS19_EENS_8epilogue10collective6detail29Sm90TmaWarpSpecializedAdapterINS1C_15DefaultEpilogueIaSI_SI_NS1B_6thread17LinearCombinationIaLi1EiiLNS1G_9ScaleType4KindE0ELNS_15FloatRoundStyleE2EaEENS1_15EpilogueDefaultEEEEEvvEEEEvNT_6ParamsE,@function
        .size           _ZN7cutlass13device_kernelINS_4gemm6kernel13GemmUniversalIN4cute5tupleIJiiiiEEENS1_10collective13CollectiveMmaINS1_34MainloopSm90TmaGmmaWarpSpecializedILi5ENS5_IJNS4_1CILi1EEESB_SB_EEENS1_35KernelTmaWarpSpecializedCooperativeEEENS5_IJNSA_ILi128EEENSA_ILi64EEESG_EEEaNS5_IJlSB_lEEEaSI_NS4_8TiledMMAINS4_8MMA_AtomIJNS4_4SM904GMMA26MMA_64x64x32_S32S8S8_SS_TNEEEENS4_6LayoutINS5_IJNSA_ILi2EEESB_SB_EEENS5_IJSB_NSA_ILi0EEESS_EEEEENS5_IJNS4_10UnderscoreESV_SV_EEEEENS4_13SM90_TMA_LOADENS4_14ComposedLayoutINS4_7SwizzleILi2ELi4ELi3EEENS4_18smem_ptr_flag_bitsILi8EEENSP_INS5_IJNSA_ILi8EEESG_EEENS5_IJSG_SB_EEEEEEEvNS4_8identityESY_S18_vS19_EENS_8epilogue10collective6detail29Sm90TmaWarpSpecializedAdapterINS1C_15DefaultEpilogueIaSI_SI_NS1B_6thread17LinearCombinationIaLi1EiiLNS1G_9ScaleType4KindE0ELNS_15FloatRoundStyleE2EaEENS1_15EpilogueDefaultEEEEEvvEEEEvNT_6ParamsE,(.L_x_136 - _ZN7cutlass13device_kernelINS_4gemm6kernel13GemmUniversalIN4cute5tupleIJiiiiEEENS1_10collective13CollectiveMmaINS1_34MainloopSm90TmaGmmaWarpSpecializedILi5ENS5_IJNS4_1CILi1EEESB_SB_EEENS1_35KernelTmaWarpSpecializedCooperativeEEENS5_IJNSA_ILi128EEENSA_ILi64EEESG_EEEaNS5_IJlSB_lEEEaSI_NS4_8TiledMMAINS4_8MMA_AtomIJNS4_4SM904GMMA26MMA_64x64x32_S32S8S8_SS_TNEEEENS4_6LayoutINS5_IJNSA_ILi2EEESB_SB_EEENS5_IJSB_NSA_ILi0EEESS_EEEEENS5_IJNS4_10UnderscoreESV_SV_EEEEENS4_13SM90_TMA_LOADENS4_14ComposedLayoutINS4_7SwizzleILi2ELi4ELi3EEENS4_18smem_ptr_flag_bitsILi8EEENSP_INS5_IJNSA_ILi8EEESG_EEENS5_IJSG_SB_EEEEEEEvNS4_8identityESY_S18_vS19_EENS_8epilogue10collective6detail29Sm90TmaWarpSpecializedAdapterINS1C_15DefaultEpilogueIaSI_SI_NS1B_6thread17LinearCombinationIaLi1EiiLNS1G_9ScaleType4KindE0ELNS_15FloatRoundStyleE2EaEENS1_15EpilogueDefaultEEEEEvvEEEEvNT_6ParamsE)
        .other          _ZN7cutlass13device_kernelINS_4gemm6kernel13GemmUniversalIN4cute5tupleIJiiiiEEENS1_10collective13CollectiveMmaINS1_34MainloopSm90TmaGmmaWarpSpecializedILi5ENS5_IJNS4_1CILi1EEESB_SB_EEENS1_35KernelTmaWarpSpecializedCooperativeEEENS5_IJNSA_ILi128EEENSA_ILi64EEESG_EEEaNS5_IJlSB_lEEEaSI_NS4_8TiledMMAINS4_8MMA_AtomIJNS4_4SM904GMMA26MMA_64x64x32_S32S8S8_SS_TNEEEENS4_6LayoutINS5_IJNSA_ILi2EEESB_SB_EEENS5_IJSB_NSA_ILi0EEESS_EEEEENS5_IJNS4_10UnderscoreESV_SV_EEEEENS4_13SM90_TMA_LOADENS4_14ComposedLayoutINS4_7SwizzleILi2ELi4ELi3EEENS4_18smem_ptr_flag_bitsILi8EEENSP_INS5_IJNSA_ILi8EEESG_EEENS5_IJSG_SB_EEEEEEEvNS4_8identityESY_S18_vS19_EENS_8epilogue10collective6detail29Sm90TmaWarpSpecializedAdapterINS1C_15DefaultEpilogueIaSI_SI_NS1B_6thread17LinearCombinationIaLi1EiiLNS1G_9ScaleType4KindE0ELNS_15FloatRoundStyleE2EaEENS1_15EpilogueDefaultEEEEEvvEEEEvNT_6ParamsE,@"STO_CUDA_ENTRY STV_DEFAULT"
_ZN7cutlass13device_kernelINS_4gemm6kernel13GemmUniversalIN4cute5tupleIJiiiiEEENS1_10collective13CollectiveMmaINS1_34MainloopSm90TmaGmmaWarpSpecializedILi5ENS5_IJNS4_1CILi1EEESB_SB_EEENS1_35KernelTmaWarpSpecializedCooperativeEEENS5_IJNSA_ILi128EEENSA_ILi64EEESG_EEEaNS5_IJlSB_lEEEaSI_NS4_8TiledMMAINS4_8MMA_AtomIJNS4_4SM904GMMA26MMA_64x64x32_S32S8S8_SS_TNEEEENS4_6LayoutINS5_IJNSA_ILi2EEESB_SB_EEENS5_IJSB_NSA_ILi0EEESS_EEEEENS5_IJNS4_10UnderscoreESV_SV_EEEEENS4_13SM90_TMA_LOADENS4_14ComposedLayoutINS4_7SwizzleILi2ELi4ELi3EEENS4_18smem_ptr_flag_bitsILi8EEENSP_INS5_IJNSA_ILi8EEESG_EEENS5_IJSG_SB_EEEEEEEvNS4_8identityESY_S18_vS19_EENS_8epilogue10collective6detail29Sm90TmaWarpSpecializedAdapterINS1C_15DefaultEpilogueIaSI_SI_NS1B_6thread17LinearCombinationIaLi1EiiLNS1G_9ScaleType4KindE0ELNS_15FloatRoundStyleE2EaEENS1_15EpilogueDefaultEEEEEvvEEEEvNT_6ParamsE:
[----:B------:R-:W0:Y:S01]  /*0000*/  LDC R1, c[0x0][0x28] ;  /* 0x00000a00ff017b82 */ /* 0x000e220000000800 */
[----:B------:R-:W1:Y:S01]  /*0010*/  S2R R18, SR_TID.X ;  /* 0x0000000000127919 */ /* 0x000e620000002100 */
[----:B------:R-:W-:Y:S01]  /*0020*/  ELECT P0, URZ, PT ;  /* 0x00000000003f782f */ /* 0x000fe20003800000 */
[----:B------:R-:W-:Y:S01]  /*0030*/  BSSY B0, `(.L_x_0) ;  /* 0x000000f000007945 */ /* 0x000fe20003800000 */
[--C-:B-1----:R-:W-:Y:S02]  /*0040*/  SHF.R.U32.HI R0, RZ, 0x5, R18.reuse ;  /* 0x00000005ff007819 */ /* 0x102fe40000011612 */
[----:B------:R-:W-:-:S03]  /*0050*/  SHF.R.U32.HI R2, RZ, 0x7, R18 ;  /* 0x00000007ff027819 */ /* 0x000fc60000011612 */
[----:B------:R-:W1:Y:S04]  /*0060*/  SHFL.IDX PT, R5, R0, RZ, 0x1f ;  /* 0x00001fff00057589 */ /* 0x000e6800000e0000 */
[----:B------:R2:W3:Y:S01]  /*0070*/  SHFL.IDX PT, R8, R2, RZ, 0x1f ;  /* 0x00001fff02087589 */ /* 0x0004e200000e0000 */
[----:B-1----:R-:W-:-:S13]  /*0080*/  ISETP.NE.OR P0, PT, R5, RZ, !P0 ;  /* 0x000000ff0500720c */ /* 0x002fda0004705670 */
[----:B0-23--:R-:W-:Y:S05]  /*0090*/  @P0 BRA `(.L_x_1) ;  /* 0x0000000000200947 */ /* 0x00dfea0003800000 */
[----:B------:R-:W-:Y:S02]  /*00a0*/  ULDC.64 UR4, c[0x0][0x198] ;  /* 0x0000660000047ab9 */ /* 0x000fe40000000a00 */
[----:B------:R-:W-:Y:S02]  /*00b0*/  UIADD3 UR6, UP0, UR4, 0xf0, URZ ;  /* 0x000000f004067890 */ /* 0x000fe4000ff1e03f */
[----:B------:R-:W-:Y:S02]  /*00c0*/  UIADD3 UR4, UP1, UR4, 0x1f0, URZ ;  /* 0x000001f004047890 */ /* 0x000fe4000ff3e03f */
[----:B------:R-:W-:Y:S02]  /*00d0*/  UIADD3.X UR7, URZ, UR5, URZ, UP0, !UPT ;  /* 0x000000053f077290 */ /* 0x000fe400087fe43f */
[----:B------:R-:W-:-:S07]  /*00e0*/  UIADD3.X UR5, URZ, UR5, URZ, UP1, !UPT ;  /* 0x000000053f057290 */ /* 0x000fce0008ffe43f */
[----:B------:R0:W-:Y:S02]  /*00f0*/  UTMACCTL.PF [UR6] ;  /* 0x00000000060079b9 */ /* 0x0001e40008040000 */
[----:B------:R0:W-:Y:S02]  /*0100*/  UTMACCTL.PF [UR4] ;  /* 0x00000000040079b9 */ /* 0x0001e40008040000 */
[----:B0-----:R-:W-:Y:S01]  /*0110*/  NOP ;  /* 0x0000000000007918 */ /* 0x001fe20000000000 */
.L_x_1:
[----:B------:R-:W-:Y:S05]  /*0120*/  BSYNC B0 ;  /* 0x0000000000007941 */ /* 0x000fea0003800000 */
.L_x_0:
[----:B------:R-:W0:Y:S02]  /*0130*/  SHFL.IDX PT, R2, R0, RZ, 0x1f ;  /* 0x00001fff00027589 */ /* 0x000e2400000e0000 */
[----:B0-----:R-:W-:-:S13]  /*0140*/  ISETP.NE.AND P0, PT, R2, RZ, PT ;  /* 0x000000ff0200720c */ /* 0x001fda0003f05270 */
[----:B------:R-:W-:Y:S05]  /*0150*/  @P0 BRA `(.L_x_2) ;  /* 0x0000000000600947 */ /* 0x000fea0003800000 */
[----:B------:R-:W0:Y:S01]  /*0160*/  S2UR UR8, SR_CgaCtaId ;  /* 0x00000000000879c3 */ /* 0x000e220000008800 */
[----:B------:R-:W-:Y:S01]  /*0170*/  UMOV UR4, 0x400 ;  /* 0x0000040000047882 */ /* 0x000fe20000000000 */
[----:B------:R-:W-:Y:S01]  /*0180*/  UMOV UR5, 0x1 ;  /* 0x0000000100057882 */ /* 0x000fe20000000000 */
[----:B------:R-:W-:Y:S01]  /*0190*/  UMOV UR6, 0x100 ;  /* 0x0000010000067882 */ /* 0x000fe20000000000 */
[----:B------:R-:W-:Y:S01]  /*01a0*/  ELECT P0, URZ, PT ;  /* 0x00000000003f782f */ /* 0x000fe20003800000 */
[----:B------:R-:W-:-:S04]  /*01b0*/  UIADD3 UR6, -UR6, 0x100000, URZ ;  /* 0x0010000006067890 */ /* 0x000fc8000fffe13f */
[----:B------:R-:W-:Y:S02]  /*01c0*/  USHF.L.U32 UR7, UR6, 0xb, URZ ;  /* 0x0000000b06077899 */ /* 0x000fe4000800063f */
[----:B------:R-:W-:Y:S02]  /*01d0*/  USHF.L.U32 UR6, UR6, 0x1, URZ ;  /* 0x0000000106067899 */ /* 0x000fe4000800063f */
[----:B0-----:R-:W-:Y:S02]  /*01e0*/  ULEA UR8, UR8, UR4, 0x18 ;  /* 0x0000000408087291 */ /* 0x001fe4000f8ec03f */
[----:B------:R-:W-:-:S04]  /*01f0*/  UIADD3 UR4, -UR5, 0x100000, URZ ;  /* 0x0010000005047890 */ /* 0x000fc8000fffe13f */
[----:B------:R-:W-:Y:S02]  /*0200*/  USHF.L.U32 UR5, UR4, 0xb, URZ ;  /* 0x0000000b04057899 */ /* 0x000fe4000800063f */
[----:B------:R-:W-:Y:S01]  /*0210*/  USHF.L.U32 UR4, UR4, 0x1, URZ ;  /* 0x0000000104047899 */ /* 0x000fe2000800063f */
[----:B------:R-:W0:Y:S11]  /*0220*/  FENCE.VIEW.ASYNC.S ;  /* 0x00000000000073c6 */ /* 0x000e360000000000 */
[----:B0-----:R0:W1:Y:S01]  /*0230*/  SYNCS.EXCH.64 URZ, [UR8], UR4 ;  /* 0x00000004083f75b2 */ /* 0x0010620008000100 */
[----:B------:R0:W2:Y:S01]  /*0240*/  SYNCS.EXCH.64 URZ, [UR8+0x28], UR6 ;  /* 0x00002806083f75b2 */ /* 0x0000a20008000100 */
[----:B------:R0:W3:Y:S01]  /*0250*/  SYNCS.EXCH.64 URZ, [UR8+0x8], UR4 ;  /* 0x00000804083f75b2 */ /* 0x0000e20008000100 */
[----:B------:R0:W4:Y:S01]  /*0260*/  SYNCS.EXCH.64 URZ, [UR8+0x30], UR6 ;  /* 0x00003006083f75b2 */ /* 0x0001220008000100 */
[----:B------:R0:W0:Y:S01]  /*0270*/  SYNCS.EXCH.64 URZ, [UR8+0x10], UR4 ;  /* 0x00001004083f75b2 */ /* 0x0000220008000100 */
[----:B------:R0:W0:Y:S01]  /*0280*/  SYNCS.EXCH.64 URZ, [UR8+0x38], UR6 ;  /* 0x00003806083f75b2 */ /* 0x0000220008000100 */
[----:B------:R0:W0:Y:S01]  /*0290*/  SYNCS.EXCH.64 URZ, [UR8+0x18], UR4 ;  /* 0x00001804083f75b2 */ /* 0x0000220008000100 */
[----:B------:R0:W0:Y:S01]  /*02a0*/  SYNCS.EXCH.64 URZ, [UR8+0x40], UR6 ;  /* 0x00004006083f75b2 */ /* 0x0000220008000100 */
[----:B------:R0:W0:Y:S01]  /*02b0*/  SYNCS.EXCH.64 URZ, [UR8+0x20], UR4 ;  /* 0x00002004083f75b2 */ /* 0x0000220008000100 */
[----:B------:R0:W0:Y:S01]  /*02c0*/  SYNCS.EXCH.64 URZ, [UR8+0x48], UR6 ;  /* 0x00004806083f75b2 */ /* 0x0000220008000100 */
[----:B------:R-:W-:Y:S01]  /*02d0*/  NOP ;  /* 0x0000000000007918 */ /* 0x000fe20000000000 */
.L_x_2:
[----:B------:R-:W5:Y:S01]  /*02e0*/  SHFL.IDX PT, R0, R0, RZ, 0x1f ;  /* 0x00001fff00007589 */ /* 0x000f6200000e0000 */
[----:B------:R-:W-:Y:S01]  /*02f0*/  ELECT P0, URZ, PT ;  /* 0x00000000003f782f */ /* 0x000fe20003800000 */
[----:B------:R-:W1:Y:S01]  /*0300*/  LDC R2, c[0x0][0x65c] ;  /* 0x00019700ff027b82 */ /* 0x000e620000000800 */
[----:B------:R-:W-:Y:S01]  /*0310*/  SHF.R.S32.HI R6, RZ, 0x1f, R5 ;  /* 0x0000001fff067819 */ /* 0x000fe20000011405 */
[----:B------:R-:W2:Y:S01]  /*0320*/  S2R R3, SR_CTAID.Y ;  /* 0x0000000000037919 */ /* 0x000ea20000002600 */
[----:B0-----:R-:W-:Y:S01]  /*0330*/  UMOV UR4, 0x20 ;  /* 0x0000002000047882 */ /* 0x001fe20000000000 */
[----:B------:R-:W-:Y:S01]  /*0340*/  ISETP.NE.AND P2, PT, R8, RZ, PT ;  /* 0x000000ff0800720c */ /* 0x000fe20003f45270 */
[----:B------:R-:W-:Y:S01]  /*0350*/  NOP ;  /* 0x0000000000007918 */ /* 0x000fe20000000000 */
[----:B------:R-:W0:Y:S01]  /*0360*/  S2R R4, SR_CTAID.X ;  /* 0x0000000000047919 */ /* 0x000e220000002500 */
[----:B------:R-:W-:Y:S01]  /*0370*/  LEA.HI R6, R6, R5, RZ, 0x2 ;  /* 0x0000000506067211 */ /* 0x000fe200078f10ff */
[----:B------:R-:W-:Y:S01]  /*0380*/  NOP ;  /* 0x0000000000007918 */ /* 0x000fe20000000000 */
[----:B-----5:R-:W-:-:S02]  /*0390*/  ISETP.NE.OR P0, PT, R0, RZ, !P0 ;  /* 0x000000ff0000720c */ /* 0x020fc40004705670 */
[----:B-1----:R-:W-:-:S04]  /*03a0*/  ISETP.NE.AND P3, PT, R2, 0x1, PT ;  /* 0x000000010200780c */ /* 0x002fc80003f65270 */
[----:B------:R-:W-:Y:S02]  /*03b0*/  P2R R0, PR, RZ, 0x8 ;  /* 0x00000008ff007803 */ /* 0x000fe40000000000 */
[----:B------:R-:W-:-:S05]  /*03c0*/  LOP3.LUT R0, R6, 0xfffffffc, RZ, 0xc0, !PT ;  /* 0xfffffffc06007812 */ /* 0x000fca00078ec0ff */
[----:B------:R-:W-:Y:S01]  /*03d0*/  VOTEU.ALL UP0, P0 ;  /* 0x00000000003f7886 */ /* 0x000fe20000000000 */
[----:B------:R-:W-:Y:S01]  /*03e0*/  IMAD.IADD R0, R5, 0x1, -R0 ;  /* 0x0000000105007824 */ /* 0x000fe200078e0a00 */
[----:B------:R-:W0:Y:S01]  /*03f0*/  @P3 LDC R17, c[0x0][0x10] ;  /* 0x00000400ff113b82 */ /* 0x000e220000000800 */
[----:B------:R-:W-:Y:S01]  /*0400*/  VOTEU.ALL UP1, P0 ;  /* 0x00000000003f7886 */ /* 0x000fe20000020000 */
[----:B--2---:R-:W-:Y:S01]  /*0410*/  @P3 IMAD.MOV.U32 R6, RZ, RZ, R3 ;  /* 0x000000ffff063224 */ /* 0x004fe200078e0003 */
[----:B------:R-:W-:Y:S01]  /*0420*/  @!UP0 UMOV UR6, 0x400 ;  /* 0x0000040000068882 */ /* 0x000fe20000000000 */
[----:B------:R-:W-:-:S04]  /*0430*/  @!UP0 UIADD3 UR4, -UR4, 0x100000, URZ ;  /* 0x0010000004048890 */ /* 0x000fc8000fffe13f */
[----:B------:R-:W-:Y:S02]  /*0440*/  @!UP0 USHF.L.U32 UR5, UR4, 0xb, URZ ;  /* 0x0000000b04058899 */ /* 0x000fe4000800063f */
[----:B------:R-:W-:Y:S01]  /*0450*/  @!UP0 USHF.L.U32 UR4, UR4, 0x1, URZ ;  /* 0x0000000104048899 */ /* 0x000fe2000800063f */
[----:B------:R-:W-:Y:S02]  /*0460*/  @P3 IMAD.MOV.U32 R7, RZ, RZ, RZ ;  /* 0x000000ffff073224 */ /* 0x000fe400078e00ff */
[----:B------:R-:W-:Y:S01]  /*0470*/  IMAD.MOV.U32 R5, RZ, RZ, RZ ;  /* 0x000000ffff057224 */ /* 0x000fe200078e00ff */
[----:B------:R-:W1:Y:S01]  /*0480*/  @!UP0 S2UR UR7, SR_CgaCtaId ;  /* 0x00000000000789c3 */ /* 0x000e620000008800 */
[----:B------:R-:W-:-:S07]  /*0490*/  @P3 IMAD.MOV.U32 R11, RZ, RZ, RZ ;  /* 0x000000ffff0b3224 */ /* 0x000fce00078e00ff */
[----:B------:R-:W2:Y:S01]  /*04a0*/  @!P3 LDC R9, c[0x0][0xc] ;  /* 0x00000300ff09bb82 */ /* 0x000ea20000000800 */
[----:B0-----:R-:W-:-:S04]  /*04b0*/  @P3 IMAD.WIDE.U32 R16, R4, R17, R6 ;  /* 0x0000001104103225 */ /* 0x001fc800078e0006 */
[----:B------:R-:W-:Y:S01]  /*04c0*/  @P3 IMAD.IADD R17, R17, 0x1, R11 ;  /* 0x0000000111113824 */ /* 0x000fe200078e020b */
[----:B-1----:R-:W-:Y:S01]  /*04d0*/  @!UP0 ULEA UR6, UR7, UR6, 0x18 ;  /* 0x0000000607068291 */ /* 0x002fe2000f8ec03f */
[----:B------:R-:W-:Y:S01]  /*04e0*/  VOTEU.ALL UP0, P0 ;  /* 0x00000000003f7886 */ /* 0x000fe20000000000 */
[----:B------:R-:W-:-:S04]  /*04f0*/  ISETP.NE.AND P0, PT, R0, 0x3, PT ;  /* 0x000000030000780c */ /* 0x000fc80003f05270 */
[----:B------:R-:W-:Y:S01]  /*0500*/  ISETP.EQ.OR P0, PT, R0, RZ, !P0 ;  /* 0x000000ff0000720c */ /* 0x000fe20004702670 */
[----:B--2---:R-:W-:-:S03]  /*0510*/  @!P3 IMAD.WIDE.U32 R6, R9, R3, R4 ;  /* 0x000000030906b225 */ /* 0x004fc600078e0004 */
[C---:B------:R-:W-:Y:S01]  /*0520*/  ISETP.EQ.AND P0, PT, R8.reuse, RZ, P0 ;  /* 0x000000ff0800720c */ /* 0x040fe20000702270 */
[----:B------:R-:W-:Y:S01]  /*0530*/  VIADD R8, R8, 0xffffffff ;  /* 0xffffffff08087836 */ /* 0x000fe20000000000 */
[----:B------:R-:W0:Y:S02]  /*0540*/  FENCE.VIEW.ASYNC.S ;  /* 0x00000000000073c6 */ /* 0x000e240000000000 */
[----:B0-----:R0:W3:Y:S01]  /*0550*/  @!UP0 SYNCS.EXCH.64 URZ, [UR6+0x60], UR4 ;  /* 0x00006004063f85b2 */ /* 0x0010e20008000100 */
[----:B------:R-:W-:Y:S01]  /*0560*/  @!P3 IMAD.MOV.U32 R16, RZ, RZ, R6 ;  /* 0x000000ffff10b224 */ /* 0x000fe200078e0006 */
[----:B------:R-:W-:Y:S01]  /*0570*/  SEL R19, RZ, 0x1, !P0 ;  /* 0x00000001ff137807 */ /* 0x000fe20004000000 */
[----:B------:R-:W-:Y:S01]  /*0580*/  @!P3 IMAD.MOV.U32 R17, RZ, RZ, R7 ;  /* 0x000000ffff11b224 */ /* 0x000fe200078e0007 */
[----:B------:R-:W-:-:S04]  /*0590*/  ISETP.GE.U32.AND P1, PT, R8, 0x2, PT ;  /* 0x000000020800780c */ /* 0x000fc80003f26070 */
[----:B------:R-:W-:Y:S01]  /*05a0*/  SEL R19, R19, 0x2, P1 ;  /* 0x0000000213137807 */ /* 0x000fe20000800000 */
[----:B------:R0:W3:Y:S01]  /*05b0*/  @!UP1 SYNCS.EXCH.64 URZ, [UR6+0x68], UR4 ;  /* 0x00006804063f95b2 */ /* 0x0000e20008000100 */
[----:B------:R-:W-:Y:S01]  /*05c0*/  NOP ;  /* 0x0000000000007918 */ /* 0x000fe20000000000 */
[----:B---34-:R-:W-:Y:S06]  /*05d0*/  BAR.SYNC.DEFER_BLOCKING 0x0 ;  /* 0x0000000000007b1d */ /* 0x018fec0000010000 */
[----:B------:R-:W-:Y:S05]  /*05e0*/  @!P2 BRA `(.L_x_3) ;  /* 0x00000038001ca947 */ /* 0x000fea0003800000 */
[----:B------:R-:W-:-:S13]  /*05f0*/  ISETP.GT.U32.AND P0, PT, R8, 0x1, PT ;  /* 0x000000010800780c */ /* 0x000fda0003f04070 */
[----:B0-----:R-:W-:Y:S05]  /*0600*/  @P0 EXIT ;  /* 0x000000000000094d */ /* 0x001fea0003800000 */
[----:B------:R-:W-:Y:S01]  /*0610*/  ULDC.64 UR4, c[0x0][0x650] ;  /* 0x0001940000047ab9 */ /* 0x000fe20000000a00 */
[----:B------:R-:W-:Y:S01]  /*0620*/  PRMT R0, RZ, 0x7610, R0 ;  /* 0x00007610ff007816 */ /* 0x000fe20000000000 */
[----:B------:R-:W-:Y:S01]  /*0630*/  IMAD.MOV.U32 R57, RZ, RZ, -0x1 ;  /* 0xffffffffff397424 */ /* 0x000fe200078e00ff */
[----:B------:R-:W-:Y:S01]  /*0640*/  ISETP.GE.U32.AND P0, PT, R16, UR4, PT ;  /* 0x0000000410007c0c */ /* 0x000fe2000bf06070 */
[----:B------:R-:W-:Y:S02]  /*0650*/  IMAD.MOV.U32 R58, RZ, RZ, -0x1 ;  /* 0xffffffffff3a7424 */ /* 0x000fe400078e00ff */
[----:B------:R-:W-:Y:S01]  /*0660*/  IMAD.MOV.U32 R59, RZ, RZ, -0x1 ;  /* 0xffffffffff3b7424 */ /* 0x000fe200078e00ff */
[----:B------:R-:W-:-:S13]  /*0670*/  ISETP.GE.U32.AND.EX P0, PT, R17, UR5, PT, P0 ;  /* 0x0000000511007c0c */ /* 0x000fda000bf06100 */
[----:B------:R-:W-:Y:S05]  /*0680*/  @P0 BRA `(.L_x_4) ;  /* 0x0000000400540947 */ /* 0x000fea0003800000 */
[----:B------:R-:W0:Y:S01]  /*0690*/  LDC.64 R14, c[0x0][0x628] ;  /* 0x00018a00ff0e7b82 */ /* 0x000e220000000a00 */
[----:B------:R-:W-:Y:S02]  /*06a0*/  IMAD.MOV.U32 R6, RZ, RZ, R16 ;  /* 0x000000ffff067224 */ /* 0x000fe400078e0010 */
[----:B------:R-:W-:-:S05]  /*06b0*/  IMAD.MOV.U32 R7, RZ, RZ, R17 ;  /* 0x000000ffff077224 */ /* 0x000fca00078e0011 */
[----:B------:R-:W1:Y:S08]  /*06c0*/  LDC R0, c[0x0][0x630] ;  /* 0x00018c00ff007b82 */ /* 0x000e700000000800 */
[----:B------:R-:W2:Y:S01]  /*06d0*/  LDC.64 R20, c[0x0][0x620] ;  /* 0x00018800ff147b82 */ /* 0x000ea20000000a00 */
[----:B0-----:R-:W-:-:S04]  /*06e0*/  ISETP.NE.U32.AND P0, PT, R14, RZ, PT ;  /* 0x000000ff0e00720c */ /* 0x001fc80003f05070 */
[----:B------:R-:W-:-:S13]  /*06f0*/  ISETP.NE.AND.EX P0, PT, R15, RZ, PT, P0 ;  /* 0x000000ff0f00720c */ /* 0x000fda0003f05300 */
[----:B-12---:R-:W-:Y:S05]  /*0700*/  @!P0 BRA `(.L_x_5) ;  /* 0x0000000000288947 */ /* 0x006fea0003800000 */
[----:B------:R-:W0:Y:S02]  /*0710*/  LDC R11, c[0x0][0x634] ;  /* 0x00018d00ff0b7b82 */ /* 0x000e240000000800 */
[----:B0-----:R-:W-:-:S05]  /*0720*/  IADD3 R11, P0, R16, R11, RZ ;  /* 0x0000000b100b7210 */ /* 0x001fca0007f1e0ff */
[----:B------:R-:W-:-:S04]  /*0730*/  IMAD.X R13, RZ, RZ, R17, P0 ;  /* 0x000000ffff0d7224 */ /* 0x000fc800000e0611 */
[----:B------:R-:W-:-:S04]  /*0740*/  IMAD.WIDE.U32 R6, R13, R14, RZ ;  /* 0x0000000e0d067225 */ /* 0x000fc800078e00ff */
[----:B------:R-:W-:-:S04]  /*0750*/  IMAD.WIDE.U32 R8, P0, R11, R15, R6 ;  /* 0x0000000f0b087225 */ /* 0x000fc80007800006 */
[----:B------:R-:W-:-:S04]  /*0760*/  IMAD.WIDE.U32 R6, R11, R14, RZ ;  /* 0x0000000e0b067225 */ /* 0x000fc800078e00ff */
[----:B------:R-:W-:Y:S01]  /*0770*/  IMAD.X R11, RZ, RZ, RZ, P0 ;  /* 0x000000ffff0b7224 */ /* 0x000fe200000e06ff */
[----:B------:R-:W-:Y:S01]  /*0780*/  IADD3 RZ, P0, R7, R8, RZ ;  /* 0x0000000807ff7210 */ /* 0x000fe20007f1e0ff */
[----:B------:R-:W-:-:S04]  /*0790*/  IMAD.MOV.U32 R10, RZ, RZ, R9 ;  /* 0x000000ffff0a7224 */ /* 0x000fc800078e0009 */
[----:B------:R-:W-:-:S08]  /*07a0*/  IMAD.WIDE.U32.X R6, R13, R15, R10, P0 ;  /* 0x0000000f0d067225 */ /* 0x000fd000000e040a */
.L_x_5:
[-CC-:B------:R-:W-:Y:S01]  /*07b0*/  SHF.R.U64 R59, R6, R0.reuse, R7.reuse ;  /* 0x00000000063b7219 */ /* 0x180fe20000001207 */
[----:B------:R-:W0:Y:S01]  /*07c0*/  LDC R10, c[0x0][0x618] ;  /* 0x00018600ff0a7b82 */ /* 0x000e220000000800 */
[----:B------:R-:W-:Y:S01]  /*07d0*/  SHF.R.U32.HI R5, RZ, R0, R7 ;  /* 0x00000000ff057219 */ /* 0x000fe20000011607 */
[----:B------:R-:W-:Y:S01]  /*07e0*/  ULDC UR4, c[0x0][0x150] ;  /* 0x0000540000047ab9 */ /* 0x000fe20000000800 */
[----:B------:R-:W-:Y:S02]  /*07f0*/  IADD3 R9, P0, RZ, -R59, RZ ;  /* 0x8000003bff097210 */ /* 0x000fe40007f1e0ff */
[----:B------:R-:W-:-:S03]  /*0800*/  I2FP.F32.U32 R0, R4 ;  /* 0x0000000400007245 */ /* 0x000fc60000201000 */
[----:B------:R-:W1:Y:S01]  /*0810*/  LDC.64 R26, c[0x0][0x640] ;  /* 0x00019000ff1a7b82 */ /* 0x000e620000000a00 */
[----:B------:R-:W-:Y:S02]  /*0820*/  IMAD.X R11, RZ, RZ, ~R5, P0 ;  /* 0x000000ffff0b7224 */ /* 0x000fe400000e0e05 */
[----:B------:R-:W-:Y:S01]  /*0830*/  FMUL R0, R0, UR4 ;  /* 0x0000000400007c20 */ /* 0x000fe20008400000 */
[----:B------:R-:W-:Y:S01]  /*0840*/  IMAD.WIDE.U32 R6, R9, R20, R16 ;  /* 0x0000001409067225 */ /* 0x000fe200078e0010 */
[----:B------:R-:W-:-:S03]  /*0850*/  ULDC UR4, c[0x0][0x154] ;  /* 0x0000550000047ab9 */ /* 0x000fc60000000800 */
[----:B------:R-:W-:Y:S01]  /*0860*/  IMAD R8, R11, R20, RZ ;  /* 0x000000140b087224 */ /* 0x000fe200078e02ff */
[----:B------:R-:W2:Y:S01]  /*0870*/  LDC R5, c[0x0][0x144] ;  /* 0x00005100ff057b82 */ /* 0x000ea20000000800 */
[----:B------:R-:W3:Y:S02]  /*0880*/  F2I.U32.TRUNC.NTZ R0, R0 ;  /* 0x0000000000007305 */ /* 0x000ee4000020f000 */
[----:B------:R-:W-:-:S04]  /*0890*/  IMAD R9, R9, R21, R8 ;  /* 0x0000001509097224 */ /* 0x000fc800078e0208 */
[----:B------:R-:W-:Y:S01]  /*08a0*/  IMAD.IADD R7, R7, 0x1, R9 ;  /* 0x0000000107077824 */ /* 0x000fe200078e0209 */
[----:B------:R-:W4:Y:S01]  /*08b0*/  LDC R12, c[0x0][0x608] ;  /* 0x00018200ff0c7b82 */ /* 0x000f220000000800 */
[----:B------:R-:W-:-:S03]  /*08c0*/  IMAD.MOV.U32 R9, RZ, RZ, -0x1 ;  /* 0xffffffffff097424 */ /* 0x000fc600078e00ff */
[-CC-:B0-----:R-:W-:Y:S02]  /*08d0*/  SHF.R.U64 R20, R6, R10.reuse, R7.reuse ;  /* 0x0000000a06147219 */ /* 0x181fe40000001207 */
[----:B------:R-:W-:Y:S02]  /*08e0*/  I2FP.F32.U32 R6, R3 ;  /* 0x0000000300067245 */ /* 0x000fe40000201000 */
[----:B------:R-:W0:Y:S01]  /*08f0*/  LDC R24, c[0x0][0x658] ;  /* 0x00019600ff187b82 */ /* 0x000e220000000800 */
[----:B-1----:R-:W-:Y:S01]  /*0900*/  ISETP.NE.U32.AND P0, PT, R26, RZ, PT ;  /* 0x000000ff1a00720c */ /* 0x002fe20003f05070 */
[----:B---3--:R-:W-:Y:S01]  /*0910*/  IMAD.MOV R8, RZ, RZ, -R0 ;  /* 0x000000ffff087224 */ /* 0x008fe200078e0a00 */
[----:B------:R-:W-:Y:S01]  /*0920*/  SHF.R.U32.HI R7, RZ, R10, R7 ;  /* 0x0000000aff077219 */ /* 0x000fe20000011607 */
[----:B------:R-:W-:Y:S01]  /*0930*/  FMUL R6, R6, UR4 ;  /* 0x0000000406067c20 */ /* 0x000fe20008400000 */
[----:B------:R-:W-:-:S03]  /*0940*/  ISETP.NE.AND.EX P0, PT, R27, RZ, PT, P0 ;  /* 0x000000ff1b00720c */ /* 0x000fc60003f05300 */
[----:B------:R-:W1:Y:S01]  /*0950*/  LDC R14, c[0x0][0x148] ;  /* 0x00005200ff0e7b82 */ /* 0x000e620000000800 */
[----:B--2---:R-:W-:-:S07]  /*0960*/  IMAD R0, R5, R8, R4 ;  /* 0x0000000805007224 */ /* 0x004fce00078e0204 */
[----:B------:R-:W2:Y:S01]  /*0970*/  LDC R22, c[0x0][0x600] ;  /* 0x00018000ff167b82 */ /* 0x000ea20000000800 */
[-CC-:B----4-:R-:W-:Y:S02]  /*0980*/  SHF.R.U64 R28, R20, R12.reuse, R7.reuse ;  /* 0x0000000c141c7219 */ /* 0x190fe40000001207 */
[----:B------:R-:W-:Y:S01]  /*0990*/  SHF.R.U32.HI R5, RZ, R12, R7 ;  /* 0x0000000cff057219 */ /* 0x000fe20000011607 */
[----:B------:R-:W-:Y:S01]  /*09a0*/  IMAD.MOV.U32 R7, RZ, RZ, 0x1 ;  /* 0x00000001ff077424 */ /* 0x000fe200078e00ff */
[----:B------:R3:W4:Y:S03]  /*09b0*/  F2I.U32.TRUNC.NTZ R12, R6 ;  /* 0x00000006000c7305 */ /* 0x000726000020f000 */
[----:B------:R-:W1:Y:S01]  /*09c0*/  LDC R15, c[0x0][0x648] ;  /* 0x00019200ff0f7b82 */ /* 0x000e620000000800 */
[-C--:B0-----:R-:W-:Y:S02]  /*09d0*/  SHF.L.U32 R4, R9, R24.reuse, RZ ;  /* 0x0000001809047219 */ /* 0x081fe400000006ff */
[----:B------:R-:W-:-:S02]  /*09e0*/  SHF.R.U64 R30, R28, R24, R5 ;  /* 0x000000181c1e7219 */ /* 0x000fc40000001205 */
[----:B------:R-:W-:Y:S02]  /*09f0*/  LOP3.LUT R11, RZ, R4, RZ, 0x33, !PT ;  /* 0x00000004ff0b7212 */ /* 0x000fe400078e33ff */
[-C--:B------:R-:W-:Y:S01]  /*0a00*/  SHF.R.U32.HI R5, RZ, R24.reuse, R5 ;  /* 0x00000018ff057219 */ /* 0x080fe20000011605 */
[----:B------:R-:W0:Y:S01]  /*0a10*/  LDC R21, c[0x0][0x638] ;  /* 0x00018e00ff157b82 */ /* 0x000e220000000800 */
[----:B------:R-:W-:Y:S01]  /*0a20*/  SHF.L.U32 R10, R7, R24, RZ ;  /* 0x00000018070a7219 */ /* 0x000fe200000006ff */
[----:B------:R-:W-:-:S06]  /*0a30*/  IMAD.MOV.U32 R4, RZ, RZ, R30 ;  /* 0x000000ffff047224 */ /* 0x000fcc00078e001e */
[----:B------:R-:W0:Y:S01]  /*0a40*/  LDC R57, c[0x0][0x610] ;  /* 0x00018400ff397b82 */ /* 0x000e220000000800 */
[----:B---34-:R-:W-:Y:S05]  /*0a50*/  @!P0 BRA `(.L_x_6) ;  /* 0x0000000000288947 */ /* 0x018fea0003800000 */
[----:B------:R-:W3:Y:S02]  /*0a60*/  LDC R9, c[0x0][0x64c] ;  /* 0x00019300ff097b82 */ /* 0x000ee40000000800 */
[----:B---3--:R-:W-:-:S05]  /*0a70*/  IADD3 R9, P0, R30, R9, RZ ;  /* 0x000000091e097210 */ /* 0x008fca0007f1e0ff */
        /* <DEDUP_REMOVED lines=8> */
.L_x_6:
[----:B-1----:R-:W-:Y:S01]  /*0b00*/  SHF.R.U64 R4, R4, R15, R5 ;  /* 0x0000000f04047219 */ /* 0x002fe20000001205 */
[----:B--2---:R-:W-:Y:S01]  /*0b10*/  VIADD R5, R22, 0xffffffff ;  /* 0xffffffff16057836 */ /* 0x004fe20000000000 */
[----:B------:R-:W-:Y:S01]  /*0b20*/  LOP3.LUT R11, R28, R11, RZ, 0xc0, !PT ;  /* 0x0000000b1c0b7212 */ /* 0x000fe200078ec0ff */
[----:B------:R-:W-:Y:S02]  /*0b30*/  IMAD.MOV R12, RZ, RZ, -R12 ;  /* 0x000000ffff0c7224 */ /* 0x000fe400078e0a0c */
[----:B------:R-:W-:Y:S02]  /*0b40*/  IMAD.MOV R6, RZ, RZ, -R4 ;  /* 0x000000ffff067224 */ /* 0x000fe400078e0a04 */
[----:B------:R-:W-:Y:S01]  /*0b50*/  IMAD R11, R10, R4, R11 ;  /* 0x000000040a0b7224 */ /* 0x000fe200078e020b */
[----:B------:R-:W-:Y:S01]  /*0b60*/  LOP3.LUT R4, R20, R5, RZ, 0xc0, !PT ;  /* 0x0000000514047212 */ /* 0x000fe200078ec0ff */
[----:B------:R-:W-:Y:S02]  /*0b70*/  @P3 IMAD R0, R14, R12, R3 ;  /* 0x0000000c0e003224 */ /* 0x000fe400078e0203 */
[----:B0-----:R-:W-:-:S02]  /*0b80*/  IMAD R3, R6, R21, R30 ;  /* 0x0000001506037224 */ /* 0x001fc400078e021e */
[----:B------:R-:W-:Y:S02]  /*0b90*/  IMAD R57, R11, R57, R0 ;  /* 0x000000390b397224 */ /* 0x000fe400078e0200 */
[----:B------:R-:W-:Y:S02]  /*0ba0*/  IMAD R4, R3, R22, R4 ;  /* 0x0000001603047224 */ /* 0x000fe400078e0204 */
[----:B------:R-:W-:-:S03]  /*0bb0*/  IMAD.MOV.U32 R0, RZ, RZ, 0x1 ;  /* 0x00000001ff007424 */ /* 0x000fc600078e00ff */
[----:B------:R-:W-:Y:S02]  /*0bc0*/  SEL R58, R4, R57, !P3 ;  /* 0x00000039043a7207 */ /* 0x000fe40005800000 */
[----:B------:R-:W-:-:S07]  /*0bd0*/  SEL R57, R57, R4, !P3 ;  /* 0x0000000439397207 */ /* 0x000fce0005800000 */
.L_x_4:
[----:B------:R-:W-:-:S08]  /*0be0*/  NOP ;  /* 0x0000000000007918 */ /* 0x000fd00000000000 */
[----:B------:R-:W0:Y:S02]  /*0bf0*/  USETMAXREG.TRY_ALLOC.CTAPOOL UP0, 0xe8 ;  /* 0x000000e8000079c8 */ /* 0x000e240008000600 */
[----:B0-----:R-:W-:-:S13]  /*0c00*/  PLOP3.LUT P0, PT, PT, PT, UP0, 0x80, 0x0 ;  /* 0x000000000000781c */ /* 0x001fda0003f0f008 */
[----:B------:R-:W-:Y:S05]  /*0c10*/  @!P0 BRA `(.L_x_4) ;  /* 0xfffffffc00f08947 */ /* 0x000fea000383ffff */
[----:B------:R-:W-:Y:S01]  /*0c20*/  ULDC.64 UR4, c[0x0][0x598] ;  /* 0x0001660000047ab9 */ /* 0x000fe20000000a00 */
[----:B------:R-:W-:Y:S01]  /*0c30*/  ULDC.64 UR36, c[0x0][0x208] ;  /* 0x0000820000247ab9 */ /* 0x000fe20000000a00 */
[----:B------:R-:W-:-:S04]  /*0c40*/  ISETP.NE.U32.AND P0, PT, RZ, UR4, PT ;  /* 0x00000004ff007c0c */ /* 0x000fc8000bf05070 */
[----:B------:R-:W-:-:S13]  /*0c50*/  ISETP.NE.AND.EX P0, PT, RZ, UR5, PT, P0 ;  /* 0x00000005ff007c0c */ /* 0x000fda000bf05300 */
[----:B------:R-:W-:Y:S05]  /*0c60*/  @!P0 BRA `(.L_x_7) ;  /* 0x00000000001c8947 */ /* 0x000fea0003800000 */
[----:B------:R-:W0:Y:S02]  /*0c70*/  LDC.64 R4, c[0x0][0x598] ;  /* 0x00016600ff047b82 */ /* 0x000e240000000a00 */
[----:B0-----:R-:W2:Y:S02]  /*0c80*/  LDG.E.64 R4, desc[UR36][R4.64] ;  /* 0x0000002404047981 */ /* 0x001ea4000c1e1b00 */
[----:B--2---:R-:W-:-:S04]  /*0c90*/  ISETP.NE.U32.AND P0, PT, R4, RZ, PT ;  /* 0x000000ff0400720c */ /* 0x004fc80003f05070 */
[----:B------:R-:W-:-:S13]  /*0ca0*/  ISETP.NE.AND.EX P0, PT, R5, RZ, PT, P0 ;  /* 0x000000ff0500720c */ /* 0x000fda0003f05300 */
[----:B------:R-:W-:Y:S05]  /*0cb0*/  @!P0 BRA `(.L_x_7) ;  /* 0x0000000000088947 */ /* 0x000fea0003800000 */
[----:B------:R0:W5:Y:S01]  /*0cc0*/  LD.E R22, desc[UR36][R4.64] ;  /* 0x0000002404167980 */ /* 0x000162000c101900 */
[----:B------:R-:W-:Y:S05]  /*0cd0*/  BRA `(.L_x_8) ;  /* 0x0000000000247947 */ /* 0x000fea0003800000 */
.L_x_7:
[----:B------:R-:W-:Y:S02]  /*0ce0*/  ULDC.64 UR4, c[0x0][0x588] ;  /* 0x0001620000047ab9 */ /* 0x000fe40000000a00 */
[----:B------:R-:W-:-:S04]  /*0cf0*/  ISETP.NE.U32.AND P0, PT, RZ, UR4, PT ;  /* 0x00000004ff007c0c */ /* 0x000fc8000bf05070 */
[----:B------:R-:W-:-:S13]  /*0d00*/  ISETP.NE.AND.EX P0, PT, RZ, UR5, PT, P0 ;  /* 0x00000005ff007c0c */ /* 0x000fda000bf05300 */
[----:B------:R-:W-:Y:S05]  /*0d10*/  @!P0 BRA `(.L_x_9) ;  /* 0x00000000000c8947 */ /* 0x000fea0003800000 */
[----:B------:R-:W0:Y:S02]  /*0d20*/  LDC.64 R22, c[0x0][0x588] ;  /* 0x00016200ff167b82 */ /* 0x000e240000000a00 */
[----:B0-----:R1:W5:Y:S01]  /*0d30*/  LDG.E R22, desc[UR36][R22.64] ;  /* 0x0000002416167981 */ /* 0x001362000c1e1900 */
[----:B------:R-:W-:Y:S05]  /*0d40*/  BRA `(.L_x_8) ;  /* 0x0000000000087947 */ /* 0x000fea0003800000 */
.L_x_9:
[----:B------:R-:W-:Y:S02]  /*0d50*/  ULDC UR4, c[0x0][0x580] ;  /* 0x0001600000047ab9 */ /* 0x000fe40000000800 */
[----:B------:R-:W-:-:S07]  /*0d60*/  IMAD.U32 R22, RZ, RZ, UR4 ;  /* 0x00000004ff167e24 */ /* 0x000fce000f8e00ff */
.L_x_8:
[----:B------:R-:W-:Y:S02]  /*0d70*/  ULDC.64 UR4, c[0x0][0x5a0] ;  /* 0x0001680000047ab9 */ /* 0x000fe40000000a00 */
[----:B------:R-:W-:-:S04]  /*0d80*/  ISETP.NE.U32.AND P0, PT, RZ, UR4, PT ;  /* 0x00000004ff007c0c */ /* 0x000fc8000bf05070 */
[----:B------:R-:W-:-:S13]  /*0d90*/  ISETP.NE.AND.EX P0, PT, RZ, UR5, PT, P0 ;  /* 0x00000005ff007c0c */ /* 0x000fda000bf05300 */
[----:B------:R-:W-:Y:S05]  /*0da0*/  @!P0 BRA `(.L_x_10) ;  /* 0x00000000001c8947 */ /* 0x000fea0003800000 */
[----:B0-----:R-:W0:Y:S02]  /*0db0*/  LDC.64 R4, c[0x0][0x5a0] ;  /* 0x00016800ff047b82 */ /* 0x001e240000000a00 */
[----:B0-----:R-:W2:Y:S02]  /*0dc0*/  LDG.E.64 R4, desc[UR36][R4.64] ;  /* 0x0000002404047981 */ /* 0x001ea4000c1e1b00 */
[----:B--2---:R-:W-:-:S04]  /*0dd0*/  ISETP.NE.U32.AND P0, PT, R4, RZ, PT ;  /* 0x000000ff0400720c */ /* 0x004fc80003f05070 */
[----:B------:R-:W-:-:S13]  /*0de0*/  ISETP.NE.AND.EX P0, PT, R5, RZ, PT, P0 ;  /* 0x000000ff0500720c */ /* 0x000fda0003f05300 */
[----:B------:R-:W-:Y:S05]  /*0df0*/  @!P0 BRA `(.L_x_10) ;  /* 0x0000000000088947 */ /* 0x000fea0003800000 */
[----:B-1----:R0:W5:Y:S01]  /*0e00*/  LD.E R23, desc[UR36][R4.64] ;  /* 0x0000002404177980 */ /* 0x002162000c101900 */
[----:B------:R-:W-:Y:S05]  /*0e10*/  BRA `(.L_x_11) ;  /* 0x0000000000247947 */ /* 0x000fea0003800000 */
.L_x_10:
[----:B------:R-:W-:Y:S02]  /*0e20*/  ULDC.64 UR4, c[0x0][0x590] ;  /* 0x0001640000047ab9 */ /* 0x000fe40000000a00 */
[----:B------:R-:W-:-:S04]  /*0e30*/  ISETP.NE.U32.AND P0, PT, RZ, UR4, PT ;  /* 0x00000004ff007c0c */ /* 0x000fc8000bf05070 */
[----:B------:R-:W-:-:S13]  /*0e40*/  ISETP.NE.AND.EX P0, PT, RZ, UR5, PT, P0 ;  /* 0x00000005ff007c0c */ /* 0x000fda000bf05300 */
[----:B------:R-:W-:Y:S05]  /*0e50*/  @!P0 BRA `(.L_x_12) ;  /* 0x00000000000c8947 */ /* 0x000fea0003800000 */
[----:B0-----:R-:W1:Y:S02]  /*0e60*/  LDC.64 R4, c[0x0][0x590] ;  /* 0x00016400ff047b82 */ /* 0x001e640000000a00 */
[----:B-1----:R1:W5:Y:S01]  /*0e70*/  LDG.E R23, desc[UR36][R4.64] ;  /* 0x0000002404177981 */ /* 0x002362000c1e1900 */
[----:B------:R-:W-:Y:S05]  /*0e80*/  BRA `(.L_x_11) ;  /* 0x0000000000087947 */ /* 0x000fea0003800000 */
.L_x_12:
[----:B------:R-:W-:Y:S02]  /*0e90*/  ULDC UR4, c[0x0][0x584] ;  /* 0x0001610000047ab9 */ /* 0x000fe40000000800 */
[----:B-1----:R-:W-:-:S07]  /*0ea0*/  IMAD.U32 R23, RZ, RZ, UR4 ;  /* 0x00000004ff177e24 */ /* 0x002fce000f8e00ff */
.L_x_11:
[----:B------:R-:W-:-:S13]  /*0eb0*/  LOP3.LUT P0, RZ, R0, 0xff, RZ, 0xc0, !PT ;  /* 0x000000ff00ff7812 */ /* 0x000fda000780c0ff */
[----:B------:R-:W-:Y:S05]  /*0ec0*/  @!P0 EXIT ;  /* 0x000000000000894d */ /* 0x000fea0003800000 */
[----:B------:R-:W-:Y:S01]  /*0ed0*/  ULDC UR4, c[0x0][0x28c] ;  /* 0x0000a30000047ab9 */ /* 0x000fe20000000800 */
[----:B------:R-:W-:Y:S01]  /*0ee0*/  UMOV UR38, URZ ;  /* 0x0000003f00267c82 */ /* 0x000fe20008000000 */
[----:B------:R-:W-:Y:S01]  /*0ef0*/  UIADD3 UR4, UR4, 0x3f, URZ ;  /* 0x0000003f04047890 */ /* 0x000fe2000fffe03f */
[----:B------:R-:W-:-:S03]  /*0f00*/  UMOV UR39, URZ ;  /* 0x0000003f00277c82 */ /* 0x000fc60008000000 */
[----:B------:R-:W-:-:S04]  /*0f10*/  USHF.R.S32.HI UR5, URZ, 0x1f, UR4 ;  /* 0x0000001f3f057899 */ /* 0x000fc80008011404 */
[----:B------:R-:W-:-:S04]  /*0f20*/  ULEA.HI UR5, UR5, UR4, URZ, 0x6 ;  /* 0x0000000405057291 */ /* 0x000fc8000f8f303f */
[----:B------:R-:W-:-:S12]  /*0f30*/  USHF.R.S32.HI UR40, URZ, 0x6, UR5 ;  /* 0x000000063f287899 */ /* 0x000fd80008011405 */
.L_x_98:
[----:B------:R-:W-:Y:S01]  /*0f40*/  LOP3.LUT R0, R18, 0x80, RZ, 0xc0, !PT ;  /* 0x0000008012007812 */ /* 0x000fe200078ec0ff */
[----:B------:R-:W2:Y:S01]  /*0f50*/  S2UR UR7, SR_CgaCtaId ;  /* 0x00000000000779c3 */ /* 0x000ea20000008800 */
[----:B------:R-:W-:Y:S02]  /*0f60*/  UMOV UR6, 0x400 ;  /* 0x0000040000067882 */ /* 0x000fe40000000000 */
[----:B------:R-:W-:-:S06]  /*0f70*/  SHF.R.U32.HI R0, RZ, 0x7, R0 ;  /* 0x00000007ff007819 */ /* 0x000fcc0000011600 */
[----:B------:R-:W3:Y:S01]  /*0f80*/  SHFL.IDX PT, R0, R0, RZ, 0x1f ;  /* 0x00001fff00007589 */ /* 0x000ee200000e0000 */
[----:B--2---:R-:W-:Y:S01]  /*0f90*/  ULEA UR6, UR7, UR6, 0x18 ;  /* 0x0000000607067291 */ /* 0x004fe2000f8ec03f */
[----:B---3--:R-:W-:-:S13]  /*0fa0*/  R2UR UR4, R0 ;  /* 0x00000000000472ca */ /* 0x008fda00000e0000 */
[----:B------:R-:W-:-:S04]  /*0fb0*/  ULEA.HI UR5, UR4, UR4, URZ, 0x1 ;  /* 0x0000000404057291 */ /* 0x000fc8000f8f083f */
[----:B------:R-:W-:-:S04]  /*0fc0*/  ULOP3.LUT UR5, UR5, 0xffffe, URZ, 0xc0, !UPT ;  /* 0x000ffffe05057892 */ /* 0x000fc8000f8ec03f */
[----:B------:R-:W-:-:S03]  /*0fd0*/  UIADD3 UR5, UR4, -UR5, URZ ;  /* 0x8000000504057290 */ /* 0x000fc6000fffe03f */
[----:B------:R-:W-:Y:S01]  /*0fe0*/  ULDC UR4, c[0x0][0x28c] ;  /* 0x0000a30000047ab9 */ /* 0x000fe20000000800 */
[----:B------:R-:W-:Y:S01]  /*0ff0*/  ULEA UR5, UR5, UR6, 0xc ;  /* 0x0000000605057291 */ /* 0x000fe2000f8e603f */
[----:B------:R-:W-:-:S03]  /*1000*/  ISETP.LT.AND P0, PT, RZ, UR4, PT ;  /* 0x00000004ff007c0c */ /* 0x000fc6000bf01270 */
[----:B------:R-:W-:-:S04]  /*1010*/  UIADD3 UR5, UR5, 0x100, URZ ;  /* 0x0000010005057890 */ /* 0x000fc8000fffe03f */
[----:B------:R-:W-:-:S04]  /*1020*/  USHF.R.U32.HI UR5, URZ, 0x4, UR5 ;  /* 0x000000043f057899 */ /* 0x000fc80008011605 */
[----:B------:R-:W-:Y:S02]  /*1030*/  ULOP3.LUT UR41, UR5, 0x3fff, URZ, 0xc0, !UPT ;  /* 0x00003fff05297892 */ /* 0x000fe4000f8ec03f */
[----:B0---4-:R-:W-:Y:S10]  /*1040*/  @P0 BRA `(.L_x_13) ;  /* 0x0000000000400947 */ /* 0x011ff40003800000 */
[----:B------:R-:W-:Y:S01]  /*1050*/  MOV R0, 0x0 ;  /* 0x0000000000007802 */ /* 0x000fe20000000f00 */
[----:B------:R-:W-:Y:S01]  /*1060*/  ULDC.64 UR4, c[0x4][0x68] ;  /* 0x01001a0000047ab9 */ /* 0x000fe20000000a00 */
[----:B------:R-:W-:Y:S01]  /*1070*/  ULDC.64 UR6, c[0x4][0x8] ;  /* 0x0100020000067ab9 */ /* 0x000fe20000000a00 */
[----:B01----:R-:W-:Y:S01]  /*1080*/  IMAD.U32 R4, RZ, RZ, UR4 ;  /* 0x00000004ff047e24 */ /* 0x003fe2000f8e00ff */
[----:B------:R0:W1:Y:S01]  /*1090*/  LDC.64 R14, c[0x4][R0] ;  /* 0x01000000000e7b82 */ /* 0x0000620000000a00 */
[----:B------:R-:W-:Y:S01]  /*10a0*/  IMAD.U32 R5, RZ, RZ, UR5 ;  /* 0x00000005ff057e24 */ /* 0x000fe2000f8e00ff */
[----:B------:R-:W-:Y:S01]  /*10b0*/  ULDC.64 UR4, c[0x4][0x70] ;  /* 0x01001c0000047ab9 */ /* 0x000fe20000000a00 */
[----:B------:R-:W-:Y:S02]  /*10c0*/  IMAD.U32 R10, RZ, RZ, UR6 ;  /* 0x00000006ff0a7e24 */ /* 0x000fe4000f8e00ff */
[----:B------:R-:W-:Y:S02]  /*10d0*/  IMAD.U32 R6, RZ, RZ, UR4 ;  /* 0x00000004ff067e24 */ /* 0x000fe4000f8e00ff */
[----:B------:R-:W-:-:S02]  /*10e0*/  IMAD.U32 R7, RZ, RZ, UR5 ;  /* 0x00000005ff077e24 */ /* 0x000fc4000f8e00ff */
[----:B------:R-:W-:Y:S02]  /*10f0*/  IMAD.U32 R11, RZ, RZ, UR7 ;  /* 0x00000007ff0b7e24 */ /* 0x000fe4000f8e00ff */
[----:B------:R-:W-:Y:S02]  /*1100*/  IMAD.MOV.U32 R8, RZ, RZ, 0x1e1 ;  /* 0x000001e1ff087424 */ /* 0x000fe400078e00ff */
[----:B------:R-:W-:Y:S02]  /*1110*/  IMAD.MOV.U32 R12, RZ, RZ, 0x1 ;  /* 0x00000001ff0c7424 */ /* 0x000fe400078e00ff */
[----:B0-----:R-:W-:-:S07]  /*1120*/  IMAD.MOV.U32 R13, RZ, RZ, RZ ;  /* 0x000000ffff0d7224 */ /* 0x001fce00078e00ff */
[----:B------:R-:W-:-:S07]  /*1130*/  LEPC R20, `(.L_x_13) ;  /* 0x000000001014794e */ /* 0x000fce0000000000 */
[----:B-1---5:R-:W-:Y:S05]  /*1140*/  CALL.ABS.NOINC R14 ;  /* 0x000000000e007343 */ /* 0x022fea0003c00000 */
.L_x_13:
[----:B------:R-:W-:-:S04]  /*1150*/  LOP3.LUT R0, R19, 0x1, RZ, 0xfc, !PT ;  /* 0x0000000113007812 */ /* 0x000fc800078efcff */
[----:B------:R-:W-:-:S13]  /*1160*/  ISETP.NE.AND P0, PT, R0, 0x3, PT ;  /* 0x000000030000780c */ /* 0x000fda0003f05270 */
[----:B------:R-:W-:Y:S05]  /*1170*/  @!P0 BRA `(.L_x_14) ;  /* 0x0000000000048947 */ /* 0x000fea0003800000 */
[----:B------:R-:W-:Y:S01]  /*1180*/  BPT.TRAP 0x1 ;  /* 0x000000040000795c */ /* 0x000fe20000300000 */
.L_x_14:
[----:B------:R-:W2:Y:S01]  /*1190*/  S2UR UR5, SR_CgaCtaId ;  /* 0x00000000000579c3 */ /* 0x000ea20000008800 */
[----:B------:R-:W-:Y:S01]  /*11a0*/  UMOV UR4, 0x400 ;  /* 0x0000040000047882 */ /* 0x000fe20000000000 */
[----:B------:R-:W-:Y:S02]  /*11b0*/  IMAD.U32 R0, RZ, RZ, UR38 ;  /* 0x00000026ff007e24 */ /* 0x000fe4000f8e00ff */
[----:B------:R-:W-:-:S03]  /*11c0*/  IMAD.U32 R3, RZ, RZ, UR39 ;  /* 0x00000027ff037e24 */ /* 0x000fc6000f8e00ff */
[----:B------:R-:W-:Y:S01]  /*11d0*/  SHF.L.U32 R0, R0, 0x1f, RZ ;  /* 0x0000001f00007819 */ /* 0x000fe200000006ff */
[----:B--2---:R-:W-:-:S06]  /*11e0*/  ULEA UR4, UR5, UR4, 0x18 ;  /* 0x0000000405047291 */ /* 0x004fcc000f8ec03f */
[----:B------:R-:W-:-:S04]  /*11f0*/  IMAD.U32 R6, RZ, RZ, UR4 ;  /* 0x00000004ff067e24 */ /* 0x000fc8000f8e00ff */
[----:B------:R-:W-:-:S04]  /*1200*/  IMAD R3, R3, 0x8, R6 ;  /* 0x0000000803037824 */ /* 0x000fc800078e0206 */
[----:B------:R2:W3:Y:S01]  /*1210*/  SYNCS.PHASECHK.TRANS64.TRYWAIT P1, [R3+URZ], R0 ;  /* 0x00000000030075a7 */ /* 0x0004e2000802017f */
[----:B------:R-:W-:Y:S05]  /*1220*/  @!P0 BRA `(.L_x_15) ;  /* 0x0000000000048947 */ /* 0x000fea0003800000 */
[----:B------:R-:W-:Y:S01]  /*1230*/  BPT.TRAP 0x1 ;  /* 0x000000040000795c */ /* 0x000fe20000300000 */
.L_x_15:
[----:B---3--:R-:W-:Y:S05]  /*1240*/  @P1 BRA `(.L_x_16) ;  /* 0x0000000000081947 */ /* 0x008fea0003800000 */
[----:B------:R-:W3:Y:S02]  /*1250*/  SYNCS.PHASECHK.TRANS64.TRYWAIT P1, [R3+URZ], R0 ;  /* 0x00000000030075a7 */ /* 0x000ee4000802017f */
[----:B---3--:R-:W-:Y:S05]  /*1260*/  @!P1 BRA `(.L_x_17) ;  /* 0x0000004000ac9947 */ /* 0x008fea0003800000 */
.L_x_16:
[----:B------:R-:W-:-:S04]  /*1270*/  UISETP.LT.AND UP0, UPT, UR40, 0x1, UPT ;  /* 0x000000012800788c */ /* 0x000fc8000bf01270 */
[----:B------:R-:W-:-:S06]  /*1280*/  USEL UR4, UR40, 0x1, UP0 ;  /* 0x0000000128047887 */ /* 0x000fcc0008000000 */
[----:B--23--:R-:W-:Y:S01]  /*1290*/  IMAD.U32 R0, RZ, RZ, UR4 ;  /* 0x00000004ff007e24 */ /* 0x00cfe2000f8e00ff */
[----:B------:R-:W-:Y:S05]  /*12a0*/  WARPSYNC.ALL ;  /* 0x0000000000007948 */ /* 0x000fea0003800000 */
[----:B------:R-:W-:-:S04]  /*12b0*/  IADD3 R0, -R0, UR40, RZ ;  /* 0x0000002800007c10 */ /* 0x000fc8000fffe1ff */
[----:B------:R-:W-:Y:S02]  /*12c0*/  ISETP.GE.AND P1, PT, R0, 0x1, PT ;  /* 0x000000010000780c */ /* 0x000fe40003f26270 */
[----:B------:R-:W-:Y:S01]  /*12d0*/  R2UR UR4, R6 ;  /* 0x00000000060472ca */ /* 0x000fe200000e0000 */
[----:B------:R-:W-:Y:S01]  /*12e0*/  ULOP3.LUT UR41, UR41, 0x10000, URZ, 0xfc, !UPT ;  /* 0x0001000029297892 */ /* 0x000fe2000f8efc3f */
[----:B------:R-:W-:Y:S01]  /*12f0*/  WARPGROUP.ARRIVE ;  /* 0x00000000000079c5 */ /* 0x000fe20000000000 */
[----:B------:R-:W-:Y:S01]  /*1300*/  UMOV UR5, 0x80000020 ;  /* 0x8000002000057882 */ /* 0x000fe20000000000 */
[----:B------:R-:W-:-:S09]  /*1310*/  UMOV UR7, 0x80000020 ;  /* 0x8000002000077882 */ /* 0x000fd20000000000 */
[----:B------:R-:W-:-:S04]  /*1320*/  UIADD3 UR4, UR4, 0xa100, URZ ;  /* 0x0000a10004047890 */ /* 0x000fc8000fffe03f */
[----:B------:R-:W-:-:S04]  /*1330*/  USHF.R.U32.HI UR4, URZ, 0x4, UR4 ;  /* 0x000000043f047899 */ /* 0x000fc80008011604 */
[----:B------:R-:W-:-:S04]  /*1340*/  ULOP3.LUT UR4, UR4, 0x3fff, URZ, 0xc0, !UPT ;  /* 0x00003fff04047892 */ /* 0x000fc8000f8ec03f */
[----:B------:R-:W-:Y:S02]  /*1350*/  ULOP3.LUT UR9, UR4, 0x10000, URZ, 0xfc, !UPT ;  /* 0x0001000004097892 */ /* 0x000fe4000f8efc3f */
[----:B------:R-:W-:Y:S02]  /*1360*/  ULEA UR4, UR39, UR41, 0x9 ;  /* 0x0000002927047291 */ /* 0x000fe4000f8e483f */
[----:B------:R-:W-:-:S09]  /*1370*/  ULEA UR6, UR39, UR9, 0x8 ;  /* 0x0000000927067291 */ /* 0x000fd2000f8e403f */
[----:B------:R-:W-:Y:S01]  /*1380*/  IGMMA.64x64x32.S8.S8 R24, gdesc[UR4], RZ, !UPT, gsb0 ;  /* 0x01e00000041879f1 */ /* 0x000fe2000c0410ff */
[----:B------:R-:W-:Y:S02]  /*1390*/  UIADD3 UR4, UR4, 0x2, URZ ;  /* 0x0000000204047890 */ /* 0x000fe4000fffe03f */
[----:B------:R-:W-:Y:S01]  /*13a0*/  UIADD3 UR6, UR6, 0x2, URZ ;  /* 0x0000000206067890 */ /* 0x000fe2000fffe03f */
[----:B------:R-:W-:Y:S01]  /*13b0*/  UMOV UR5, 0x80000020 ;  /* 0x8000002000057882 */ /* 0x000fe20000000000 */
[----:B------:R-:W-:Y:S01]  /*13c0*/  UMOV UR7, 0x80000020 ;  /* 0x8000002000077882 */ /* 0x000fe20000000000 */
[----:B------:R-:W-:Y:S02]  /*13d0*/  WARPGROUP.DEPBAR.LE gsb0, 0x0 ;  /* 0x00008000000079c5 */ /* 0x000fe40000010000 */
[----:B------:R-:W-:-:S06]  /*13e0*/  WARPGROUP.ARRIVE ;  /* 0x00000000000079c5 */ /* 0x000fcc0000000000 */
[----:B------:R-:W-:Y:S03]  /*13f0*/  IGMMA.64x64x32.S8.S8 R24, gdesc[UR4], R24, gsb0 ;  /* 0x01e00000041879f1 */ /* 0x000fe60008041018 */
[----:B------:R-:W-:Y:S02]  /*1400*/  WARPGROUP.DEPBAR.LE gsb0, 0x0 ;  /* 0x00008000000079c5 */ /* 0x000fe40000010000 */
[----:B------:R-:W-:Y:S05]  /*1410*/  @!P1 BRA `(.L_x_18) ;  /* 0x0000000000e09947 */ /* 0x000fea0003800000 */
[----:B------:R-:W-:Y:S02]  /*1420*/  UIADD3 UR4, UR39, 0x1, URZ ;  /* 0x0000000127047890 */ /* 0x000fe4000fffe03f */
[----:B------:R-:W-:Y:S02]  /*1430*/  IMAD.U32 R3, RZ, RZ, UR39 ;  /* 0x00000027ff037e24 */ /* 0x000fe4000f8e00ff */
[----:B------:R-:W-:-:S04]  /*1440*/  UISETP.NE.AND UP0, UPT, UR4, 0x5, UPT ;  /* 0x000000050400788c */ /* 0x000fc8000bf05270 */
[----:B------:R-:W-:Y:S02]  /*1450*/  USEL UR5, URZ, 0x1, UP0 ;  /* 0x000000013f057887 */ /* 0x000fe40008000000 */
[----:B------:R-:W-:Y:S02]  /*1460*/  USEL UR8, UR4, URZ, UP0 ;  /* 0x0000003f04087287 */ /* 0x000fe40008000000 */
[----:B------:R-:W-:-:S06]  /*1470*/  ULOP3.LUT UR5, UR38, UR5, URZ, 0x3c, !UPT ;  /* 0x0000000526057292 */ /* 0x000fcc000f8e3c3f */
[----:B------:R-:W-:-:S07]  /*1480*/  IMAD.U32 R7, RZ, RZ, UR5 ;  /* 0x00000005ff077e24 */ /* 0x000fce000f8e00ff */
.L_x_25:
[----:B------:R-:W-:Y:S05]  /*1490*/  @!P0 BRA `(.L_x_19) ;  /* 0x0000000000048947 */ /* 0x000fea0003800000 */
[----:B------:R-:W-:Y:S01]  /*14a0*/  BPT.TRAP 0x1 ;  /* 0x000000040000795c */ /* 0x000fe20000300000 */
.L_x_19:
[----:B------:R-:W2:Y:S01]  /*14b0*/  S2UR UR5, SR_CgaCtaId ;  /* 0x00000000000579c3 */ /* 0x000ea20000008800 */
[----:B------:R-:W-:Y:S01]  /*14c0*/  UMOV UR4, 0x400 ;  /* 0x0000040000047882 */ /* 0x000fe20000000000 */
[----:B01----:R-:W-:Y:S01]  /*14d0*/  IMAD.U32 R5, RZ, RZ, UR8 ;  /* 0x00000008ff057e24 */ /* 0x003fe2000f8e00ff */
[----:B------:R-:W-:Y:S01]  /*14e0*/  SHF.L.U32 R4, R7, 0x1f, RZ ;  /* 0x0000001f07047819 */ /* 0x000fe200000006ff */
[----:B--2---:R-:W-:-:S06]  /*14f0*/  ULEA UR4, UR5, UR4, 0x18 ;  /* 0x0000000405047291 */ /* 0x004fcc000f8ec03f */
[----:B------:R-:W-:-:S04]  /*1500*/  IMAD.U32 R6, RZ, RZ, UR4 ;  /* 0x00000004ff067e24 */ /* 0x000fc8000f8e00ff */
[----:B------:R-:W-:-:S04]  /*1510*/  IMAD R5, R5, 0x8, R6 ;  /* 0x0000000805057824 */ /* 0x000fc800078e0206 */
[----:B------:R0:W1:Y:S01]  /*1520*/  SYNCS.PHASECHK.TRANS64.TRYWAIT P1, [R5+URZ], R4 ;  /* 0x00000004050075a7 */ /* 0x000062000802017f */
[----:B------:R-:W-:Y:S05]  /*1530*/  @!P0 BRA `(.L_x_20) ;  /* 0x0000000000048947 */ /* 0x000fea0003800000 */
[----:B------:R-:W-:Y:S01]  /*1540*/  BPT.TRAP 0x1 ;  /* 0x000000040000795c */ /* 0x000fe20000300000 */
.L_x_20:
[----:B-1----:R-:W-:Y:S05]  /*1550*/  @P1 BRA `(.L_x_21) ;  /* 0x0000000000081947 */ /* 0x002fea0003800000 */
[----:B------:R-:W1:Y:S02]  /*1560*/  SYNCS.PHASECHK.TRANS64.TRYWAIT P1, [R5+URZ], R4 ;  /* 0x00000004050075a7 */ /* 0x000e64000802017f */
[----:B-1----:R-:W-:Y:S05]  /*1570*/  @!P1 BRA `(.L_x_22) ;  /* 0x0000003c00fc9947 */ /* 0x002fea0003800000 */
.L_x_21:
[----:B------:R-:W-:Y:S01]  /*1580*/  ULEA UR4, UR8, UR41, 0x9 ;  /* 0x0000002908047291 */ /* 0x000fe2000f8e483f */
[----:B------:R-:W-:Y:S01]  /*1590*/  WARPGROUP.ARRIVE ;  /* 0x00000000000079c5 */ /* 0x000fe20000000000 */
[----:B------:R-:W-:Y:S01]  /*15a0*/  ULEA UR6, UR8, UR9, 0x8 ;  /* 0x0000000908067291 */ /* 0x000fe2000f8e403f */
[----:B------:R-:W-:Y:S01]  /*15b0*/  UMOV UR5, 0x80000020 ;  /* 0x8000002000057882 */ /* 0x000fe20000000000 */
[----:B------:R-:W-:-:S07]  /*15c0*/  UMOV UR7, 0x80000020 ;  /* 0x8000002000077882 */ /* 0x000fce0000000000 */
[----:B------:R-:W-:Y:S01]  /*15d0*/  IGMMA.64x64x32.S8.S8 R24, gdesc[UR4], R24, gsb0 ;  /* 0x01e00000041879f1 */ /* 0x000fe20008041018 */
        /* <DEDUP_REMOVED lines=9> */
[----:B------:R-:W-:Y:S01]  /*1670*/  BPT.TRAP 0x1 ;  /* 0x000000040000795c */ /* 0x000fe20000300000 */
.L_x_23:
[----:B01----:R-:W-:Y:S01]  /*1680*/  IMAD R4, R3, 0x8, R6 ;  /* 0x0000000803047824 */ /* 0x003fe200078e0206 */
[----:B------:R-:W-:-:S03]  /*1690*/  ISETP.GT.U32.AND P1, PT, R19, 0x1, PT ;  /* 0x000000011300780c */ /* 0x000fc60003f24070 */
[----:B------:R-:W-:-:S05]  /*16a0*/  VIADD R4, R4, 0x28 ;  /* 0x0000002804047836 */ /* 0x000fca0000000000 */
[----:B------:R-:W-:-:S04]  /*16b0*/  PRMT R4, RZ, 0x654, R4 ;  /* 0x00000654ff047816 */ /* 0x000fc80000000004 */
[----:B------:R0:W-:Y:S01]  /*16c0*/  SYNCS.ARRIVE.TRANS64.RED.A1T0 RZ, [R4+URZ], RZ ;  /* 0x000000ff04ff79a7 */ /* 0x0001e2000810043f */
[----:B------:R-:W-:Y:S05]  /*16d0*/  @P1 BRA `(.L_x_24) ;  /* 0x0000000000041947 */ /* 0x000fea0003800000 */
[----:B------:R-:W-:Y:S01]  /*16e0*/  BPT.TRAP 0x1 ;  /* 0x000000040000795c */ /* 0x000fe20000300000 */
.L_x_24:
[----:B------:R-:W-:Y:S01]  /*16f0*/  UIADD3 UR8, UR8, 0x1, URZ ;  /* 0x0000000108087890 */ /* 0x000fe2000fffe03f */
[C---:B------:R-:W-:Y:S01]  /*1700*/  ISETP.GT.AND P2, PT, R0.reuse, 0x1, PT ;  /* 0x000000010000780c */ /* 0x040fe20003f44270 */
[----:B------:R-:W-:Y:S02]  /*1710*/  VIADD R3, R3, 0x1 ;  /* 0x0000000103037836 */ /* 0x000fe40000000000 */
[----:B------:R-:W-:Y:S01]  /*1720*/  UISETP.NE.AND UP0, UPT, UR8, 0x5, UPT ;  /* 0x000000050800788c */ /* 0x000fe2000bf05270 */
[----:B------:R-:W-:Y:S02]  /*1730*/  VIADD R0, R0, 0xffffffff ;  /* 0xffffffff00007836 */ /* 0x000fe40000000000 */
[C---:B------:R-:W-:Y:S01]  /*1740*/  ISETP.NE.AND P1, PT, R3.reuse, 0x5, PT ;  /* 0x000000050300780c */ /* 0x040fe20003f25270 */
[----:B------:R-:W-:Y:S02]  /*1750*/  USEL UR4, URZ, 0x1, UP0 ;  /* 0x000000013f047887 */ /* 0x000fe40008000000 */
[----:B------:R-:W-:Y:S01]  /*1760*/  USEL UR8, UR8, URZ, UP0 ;  /* 0x0000003f08087287 */ /* 0x000fe20008000000 */
[----:B------:R-:W-:-:S03]  /*1770*/  SEL R3, R3, RZ, P1 ;  /* 0x000000ff03037207 */ /* 0x000fc60000800000 */
[----:B------:R-:W-:Y:S01]  /*1780*/  LOP3.LUT R7, R7, UR4, RZ, 0x3c, !PT ;  /* 0x0000000407077c12 */ /* 0x000fe2000f8e3cff */
[----:B------:R-:W-:Y:S07]  /*1790*/  @P2 BRA `(.L_x_25) ;  /* 0xfffffffc003c2947 */ /* 0x000fee000383ffff */
.L_x_18:
[----:B------:R-:W2:Y:S02]  /*17a0*/  LDC R0, c[0x0][0x28c] ;  /* 0x0000a300ff007b82 */ /* 0x000ea40000000800 */
[----:B--2---:R-:W-:-:S13]  /*17b0*/  ISETP.GE.AND P1, PT, R0, 0x1, PT ;  /* 0x000000010000780c */ /* 0x004fda0003f26270 */
[----:B------:R-:W-:Y:S05]  /*17c0*/  @!P1 BRA `(.L_x_26) ;  /* 0x0000000000409947 */ /* 0x000fea0003800000 */
[----:B------:R-:W-:Y:S05]  /*17d0*/  @!P0 BRA `(.L_x_27) ;  /* 0x0000000000048947 */ /* 0x000fea0003800000 */
[----:B------:R-:W-:Y:S01]  /*17e0*/  BPT.TRAP 0x1 ;  /* 0x000000040000795c */ /* 0x000fe20000300000 */
.L_x_27:
[----:B------:R-:W-:Y:S01]  /*17f0*/  UISETP.LT.AND UP0, UPT, UR40, 0x1, UPT ;  /* 0x000000012800788c */ /* 0x000fe2000bf01270 */
[----:B------:R-:W-:-:S03]  /*1800*/  ISETP.GT.U32.AND P0, PT, R19, 0x1, PT ;  /* 0x000000011300780c */ /* 0x000fc60003f04070 */
[----:B------:R-:W-:-:S04]  /*1810*/  USEL UR6, UR40, 0x1, UP0 ;  /* 0x0000000128067887 */ /* 0x000fc80008000000 */
[----:B------:R-:W-:-:S04]  /*1820*/  UIADD3 UR6, UR39, UR40, -UR6 ;  /* 0x0000002827067290 */ /* 0x000fc8000fffe806 */
[----:B------:R-:W-:-:S04]  /*1830*/  UIMAD.WIDE.U32 UR4, UR6, -0x33333333, URZ ;  /* 0xcccccccd060478a5 */ /* 0x000fc8000f8e003f */
[----:B------:R-:W-:-:S04]  /*1840*/  USHF.R.U32.HI UR4, URZ, 0x2, UR5 ;  /* 0x000000023f047899 */ /* 0x000fc80008011605 */
[----:B------:R-:W-:-:S06]  /*1850*/  UIMAD UR6, UR4, -0x5, UR6 ;  /* 0xfffffffb040678a4 */ /* 0x000fcc000f8e0206 */
[----:B------:R-:W-:-:S04]  /*1860*/  IMAD.U32 R3, RZ, RZ, UR6 ;  /* 0x00000006ff037e24 */ /* 0x000fc8000f8e00ff */
[----:B------:R-:W-:-:S04]  /*1870*/  IMAD R0, R3, 0x8, R6 ;  /* 0x0000000803007824 */ /* 0x000fc800078e0206 */
[----:B------:R-:W-:-:S05]  /*1880*/  VIADD R0, R0, 0x28 ;  /* 0x0000002800007836 */ /* 0x000fca0000000000 */
[----:B------:R-:W-:-:S04]  /*1890*/  PRMT R0, RZ, 0x654, R0 ;  /* 0x00000654ff007816 */ /* 0x000fc80000000000 */
[----:B------:R2:W-:Y:S01]  /*18a0*/  SYNCS.ARRIVE.TRANS64.RED.A1T0 RZ, [R0+URZ], RZ ;  /* 0x000000ff00ff79a7 */ /* 0x0005e2000810043f */
[----:B------:R-:W-:Y:S05]  /*18b0*/  @P0 BRA `(.L_x_26) ;  /* 0x0000000000040947 */ /* 0x000fea0003800000 */
[----:B------:R-:W-:Y:S01]  /*18c0*/  BPT.TRAP 0x1 ;  /* 0x000000040000795c */ /* 0x000fe20000300000 */
.L_x_26:
[----:B------:R-:W3:Y:S01]  /*18d0*/  LDC R8, c[0x0][0x288] ;  /* 0x0000a200ff087b82 */ /* 0x000ee20000000800 */
[----:B01----:R-:W-:Y:S01]  /*18e0*/  LOP3.LUT R4, R18, 0x60, RZ, 0xc0, !PT ;  /* 0x0000006012047812 */ /* 0x003fe200078ec0ff */
[----:B------:R-:W-:Y:S01]  /*18f0*/  IMAD.SHL.U32 R7, R58, 0x40, RZ ;  /* 0x000000403a077824 */ /* 0x000fe200078e00ff */
[----:B------:R-:W-:Y:S01]  /*1900*/  UIADD3 UR39, UR40, UR39, URZ ;  /* 0x0000002728277290 */ /* 0x000fe2000fffe03f */
[----:B--2---:R-:W-:Y:S01]  /*1910*/  SHF.R.U32.HI R0, RZ, 0x2, R18 ;  /* 0x00000002ff007819 */ /* 0x004fe20000011612 */
[----:B------:R-:W-:Y:S01]  /*1920*/  IMAD.SHL.U32 R13, R57, 0x80, RZ ;  /* 0x00000080390d7824 */ /* 0x000fe200078e00ff */
[----:B------:R-:W-:Y:S01]  /*1930*/  SHF.R.U32.HI R6, RZ, 0x1, R4 ;  /* 0x00000001ff067819 */ /* 0x000fe20000011604 */
[----:B------:R-:W-:Y:S01]  /*1940*/  UISETP.GT.U32.AND UP0, UPT, UR39, 0x4, UPT ;  /* 0x000000042700788c */ /* 0x000fe2000bf04070 */
[----:B------:R-:W-:Y:S01]  /*1950*/  LOP3.LUT R4, R18, 0x3, RZ, 0xc0, !PT ;  /* 0x0000000312047812 */ /* 0x000fe200078ec0ff */
[----:B------:R-:W-:Y:S01]  /*1960*/  ULDC UR7, c[0x0][0x284] ;  /* 0x0000a10000077ab9 */ /* 0x000fe20000000800 */
[----:B------:R-:W-:Y:S01]  /*1970*/  SHF.R.U32.HI R5, RZ, 0x7, R18 ;  /* 0x00000007ff057819 */ /* 0x000fe20000011612 */
[----:B------:R-:W-:Y:S01]  /*1980*/  UISETP.LT.U32.AND UP0, UPT, UR40, 0x5, UP0 ;  /* 0x000000052800788c */ /* 0x000fe20008701070 */
[----:B------:R-:W-:Y:S01]  /*1990*/  LOP3.LUT R3, R0, 0x7, RZ, 0xc0, !PT ;  /* 0x0000000700037812 */ /* 0x000fe200078ec0ff */
[----:B------:R-:W-:Y:S01]  /*19a0*/  UISETP.GE.U32.AND UP1, UPT, UR40, 0x5, UPT ;  /* 0x000000052800788c */ /* 0x000fe2000bf26070 */
[----:B------:R-:W-:Y:S01]  /*19b0*/  LOP3.LUT R0, R5, 0x1, RZ, 0xc0, !PT ;  /* 0x0000000105007812 */ /* 0x000fe200078ec0ff */
[----:B------:R-:W-:Y:S01]  /*19c0*/  ULDC.64 UR8, c[0x0][0x5d0] ;  /* 0x0001740000087ab9 */ /* 0x000fe20000000a00 */
[----:B------:R-:W-:Y:S01]  /*19d0*/  SHF.R.S32.HI R14, RZ, 0x1f, R59 ;  /* 0x0000001fff0e7819 */ /* 0x000fe2000001143b */
[----:B------:R-:W-:Y:S01]  /*19e0*/  UIMAD.WIDE.U32 UR4, UR39, -0x33333333, URZ ;  /* 0xcccccccd270478a5 */ /* 0x000fe2000f8e003f */
[----:B------:R-:W-:Y:S01]  /*19f0*/  IADD3 R5, RZ, -R6, -R3 ;  /* 0x80000006ff057210 */ /* 0x000fe20007ffe803 */
[----:B------:R-:W-:Y:S01]  /*1a00*/  IMAD.SHL.U32 R10, R0, 0x40, RZ ;  /* 0x00000040000a7824 */ /* 0x000fe200078e00ff */
[----:B------:R-:W-:-:S02]  /*1a10*/  USEL UR6, URZ, 0x1, !UP0 ;  /* 0x000000013f067887 */ /* 0x000fc4000c000000 */
[----:B------:R-:W-:Y:S01]  /*1a20*/  USHF.R.U32.HI UR4, URZ, 0x2, UR5 ;  /* 0x000000023f047899 */ /* 0x000fe20008011605 */
[----:B------:R-:W-:Y:S01]  /*1a30*/  IMAD R0, R0, -0x40, R5 ;  /* 0xffffffc000007824 */ /* 0x000fe200078e0205 */
[----:B---3--:R-:W-:Y:S01]  /*1a40*/  ISETP.GE.AND P0, PT, R7, R8, PT ;  /* 0x000000080700720c */ /* 0x008fe20003f06270 */
[----:B------:R-:W-:Y:S01]  /*1a50*/  IMAD R12, R4, -0x2, R8 ;  /* 0xfffffffe040c7824 */ /* 0x000fe200078e0208 */
[----:B------:R-:W-:Y:S01]  /*1a60*/  ULOP3.LUT UR38, UR38, UR6, URZ, 0x3c, !UPT ;  /* 0x0000000626267292 */ /* 0x000fe2000f8e3c3f */
[----:B------:R-:W-:Y:S01]  /*1a70*/  IMAD.SHL.U32 R8, R18, 0x2, RZ ;  /* 0x0000000212087824 */ /* 0x000fe200078e00ff */
[----:B------:R-:W-:Y:S01]  /*1a80*/  ISETP.GE.OR P0, PT, R13, UR7, P0 ;  /* 0x000000070d007c0c */ /* 0x000fe20008706670 */
[----:B------:R-:W-:Y:S01]  /*1a90*/  IMAD R4, R14, UR8, RZ ;  /* 0x000000080e047c24 */ /* 0x000fe2000f8e02ff */
[----:B------:R-:W-:Y:S01]  /*1aa0*/  LOP3.LUT R3, R10, 0x40, R3, 0xe2, !PT ;  /* 0x000000400a037812 */ /* 0x000fe200078ee203 */
[----:B------:R-:W-:Y:S01]  /*1ab0*/  IMAD.WIDE R10, R57, 0x80, RZ ;  /* 0x00000080390a7825 */ /* 0x000fe200078e02ff */
[----:B------:R-:W-:Y:S01]  /*1ac0*/  LOP3.LUT R8, R7, 0x6, R8, 0xf8, !PT ;  /* 0x0000000607087812 */ /* 0x000fe200078ef808 */
[----:B------:R-:W-:Y:S01]  /*1ad0*/  UIMAD UR39, UR4, -0x5, UR39 ;  /* 0xfffffffb042778a4 */ /* 0x000fe2000f8e0227 */
[----:B------:R-:W-:Y:S01]  /*1ae0*/  IADD3 R20, -R13, UR7, R0 ;  /* 0x000000070d147c10 */ /* 0x000fe2000fffe100 */
[----:B------:R-:W-:Y:S01]  /*1af0*/  IMAD R15, R59, UR9, R4 ;  /* 0x000000093b0f7c24 */ /* 0x000fe2000f8e0204 */
[----:B------:R-:W-:Y:S01]  /*1b00*/  SHF.R.S32.HI R9, RZ, 0x1f, R8 ;  /* 0x0000001fff097819 */ /* 0x000fe20000011408 */
[----:B------:R-:W-:Y:S01]  /*1b10*/  @UP1 ULOP3.LUT UR38, UR38, 0x1, UR4, 0x78, !UPT ;  /* 0x0000000126261892 */ /* 0x000fe2000f8e7804 */
[----:B------:R-:W-:Y:S01]  /*1b20*/  LOP3.LUT R65, R10, R3, R6, 0xfe, !PT ;  /* 0x000000030a417212 */ /* 0x000fe200078efe06 */
[----:B------:R-:W-:-:S02]  /*1b30*/  IMAD.IADD R58, R12, 0x1, -R7 ;  /* 0x000000010c3a7824 */ /* 0x000fc400078e0a07 */
[----:B------:R-:W-:-:S04]  /*1b40*/  IMAD.WIDE.U32 R4, R59, UR8, R8 ;  /* 0x000000083b047c25 */ /* 0x000fc8000f8e0008 */
[----:B------:R-:W-:Y:S02]  /*1b50*/  IMAD.IADD R5, R5, 0x1, R15 ;  /* 0x0000000105057824 */ /* 0x000fe400078e020f */
[----:B------:R-:W-:Y:S01]  /*1b60*/  IMAD.MOV.U32 R57, RZ, RZ, -0x1 ;  /* 0xffffffffff397424 */ /* 0x000fe200078e00ff */
[----:B------:R-:W-:Y:S06]  /*1b70*/  @P0 BRA `(.L_x_28) ;  /* 0x0000001c00100947 */ /* 0x000fec0003800000 */
[----:B------:R-:W0:Y:S01]  /*1b80*/  LDC.64 R12, c[0x0][0x5c8] ;  /* 0x00017200ff0c7b82 */ /* 0x000e220000000a00 */
[----:B------:R-:W-:Y:S01]  /*1b90*/  ULDC.64 UR4, c[0x0][0x5c0] ;  /* 0x0001700000047ab9 */ /* 0x000fe20000000a00 */
[----:B------:R-:W-:Y:S01]  /*1ba0*/  BSSY B0, `(.L_x_28) ;  /* 0x00001c1000007945 */ /* 0x000fe20003800000 */
[-C--:B0-----:R-:W-:Y:S02]  /*1bb0*/  IMAD R0, R11, R12.reuse, RZ ;  /* 0x0000000c0b007224 */ /* 0x081fe400078e02ff */
[----:B------:R-:W-:-:S04]  /*1bc0*/  IMAD.WIDE.U32 R4, R65, R12, R4 ;  /* 0x0000000c41047225 */ /* 0x000fc800078e0004 */
[----:B------:R-:W-:Y:S01]  /*1bd0*/  IMAD R3, R65, R13, R0 ;  /* 0x0000000d41037224 */ /* 0x000fe200078e0200 */
[----:B------:R-:W-:-:S03]  /*1be0*/  IADD3 R6, P0, R4, UR4, RZ ;  /* 0x0000000404067c10 */ /* 0x000fc6000ff1e0ff */
[----:B------:R-:W-:Y:S01]  /*1bf0*/  IMAD.IADD R3, R5, 0x1, R3 ;  /* 0x0000000105037824 */ /* 0x000fe200078e0203 */
[----:B------:R-:W-:-:S04]  /*1c00*/  LEA R4, P1, R12, R6, 0x3 ;  /* 0x000000060c047211 */ /* 0x000fc800078218ff */
[----:B------:R-:W-:Y:S02]  /*1c10*/  IADD3.X R7, R3, UR5, RZ, P0, !PT ;  /* 0x0000000503077c10 */ /* 0x000fe400087fe4ff */
[----:B-----5:R-:W-:Y:S02]  /*1c20*/  ISETP.NE.AND P0, PT, R23, RZ, PT ;  /* 0x000000ff1700720c */ /* 0x020fe40003f05270 */
[----:B------:R-:W-:-:S11]  /*1c30*/  LEA.HI.X R5, R12, R7, R13, 0x3, P1 ;  /* 0x000000070c057211 */ /* 0x000fd600008f1c0d */
[----:B------:R-:W-:Y:S05]  /*1c40*/  @!P0 BRA `(.L_x_29) ;  /* 0x0000001400188947 */ /* 0x000fea0003800000 */
[----:B------:R-:W0:Y:S01]  /*1c50*/  LDC.64 R60, c[0x0][0x5b0] ;  /* 0x00016c00ff3c7b82 */ /* 0x000e220000000a00 */
[----:B------:R-:W-:Y:S01]  /*1c60*/  ULDC.64 UR4, c[0x0][0x5b8] ;  /* 0x00016e0000047ab9 */ /* 0x000fe20000000a00 */
[----:B------:R-:W-:Y:S01]  /*1c70*/  ISETP.GE.AND P3, PT, R58, 0x1, PT ;  /* 0x000000013a00780c */ /* 0x000fe20003f66270 */
[----:B------:R-:W-:Y:S01]  /*1c80*/  IMAD R0, R14, UR4, RZ ;  /* 0x000000040e007c24 */ /* 0x000fe2000f8e02ff */
[----:B------:R-:W-:Y:S01]  /*1c90*/  BSSY B1, `(.L_x_30) ;  /* 0x000000e000017945 */ /* 0x000fe20003800000 */
[C---:B------:R-:W-:Y:S01]  /*1ca0*/  IMAD.WIDE.U32 R14, R59.reuse, UR4, R8 ;  /* 0x000000043b0e7c25 */ /* 0x040fe2000f8e0008 */
[----:B------:R-:W-:Y:S02]  /*1cb0*/  ISETP.LT.OR P1, PT, R20, 0x1, !P3 ;  /* 0x000000011400780c */ /* 0x000fe40005f21670 */
[----:B------:R-:W1:Y:S01]  /*1cc0*/  LDC.64 R62, c[0x0][0x5a8] ;  /* 0x00016a00ff3e7b82 */ /* 0x000e620000000a00 */
[----:B------:R-:W-:Y:S02]  /*1cd0*/  IMAD R13, R59, UR5, R0 ;  /* 0x000000053b0d7c24 */ /* 0x000fe4000f8e0200 */
[----:B------:R-:W-:-:S02]  /*1ce0*/  IMAD.MOV.U32 R12, RZ, RZ, R14 ;  /* 0x000000ffff0c7224 */ /* 0x000fc400078e000e */
[----:B------:R-:W-:Y:S02]  /*1cf0*/  IMAD.IADD R13, R15, 0x1, R13 ;  /* 0x000000010f0d7824 */ /* 0x000fe400078e020d */
[-C--:B0-----:R-:W-:Y:S02]  /*1d00*/  IMAD R10, R11, R60.reuse, RZ ;  /* 0x0000003c0b0a7224 */ /* 0x081fe400078e02ff */
[----:B------:R-:W-:-:S04]  /*1d10*/  IMAD.WIDE.U32 R8, R65, R60, R12 ;  /* 0x0000003c41087225 */ /* 0x000fc800078e000c */
[----:B------:R-:W-:Y:S01]  /*1d20*/  IMAD R21, R65, R61, R10 ;  /* 0x0000003d41157224 */ /* 0x000fe200078e020a */
[----:B-1----:R-:W-:-:S04]  /*1d30*/  IADD3 R8, P0, R8, R62, RZ ;  /* 0x0000003e08087210 */ /* 0x002fc80007f1e0ff */
[----:B------:R-:W-:Y:S01]  /*1d40*/  IADD3.X R9, R63, R9, R21, P0, !PT ;  /* 0x000000093f097210 */ /* 0x000fe200007fe415 */
[----:B------:R-:W-:Y:S08]  /*1d50*/  @P1 BRA `(.L_x_31) ;  /* 0x0000000000041947 */ /* 0x000ff00003800000 */
[----:B------:R0:W5:Y:S02]  /*1d60*/  LDG.E.U8 R56, desc[UR36][R8.64] ;  /* 0x0000002408387981 */ /* 0x000164000c1e1100 */
.L_x_31:
[----:B------:R-:W-:Y:S05]  /*1d70*/  BSYNC B1 ;  /* 0x0000000000017941 */ /* 0x000fea0003800000 */
.L_x_30:
[----:B-----5:R-:W-:Y:S01]  /*1d80*/  LOP3.LUT R0, R56, 0xffff, RZ, 0xc0, !PT ;  /* 0x0000ffff38007812 */ /* 0x020fe200078ec0ff */
[----:B------:R-:W-:Y:S01]  /*1d90*/  IMAD.SHL.U32 R10, R60, 0x8, RZ ;  /* 0x000000083c0a7824 */ /* 0x000fe200078e00ff */
[----:B------:R-:W-:Y:S01]  /*1da0*/  ISETP.GE.AND P2, PT, R58, 0x2, PT ;  /* 0x000000023a00780c */ /* 0x000fe20003f46270 */
[----:B------:R-:W-:Y:S01]  /*1db0*/  BSSY B1, `(.L_x_32) ;  /* 0x000000e000017945 */ /* 0x000fe20003800000 */
[----:B------:R-:W-:Y:S02]  /*1dc0*/  PRMT R0, R0, 0x8880, RZ ;  /* 0x0000888000007816 */ /* 0x000fe400000000ff */
[----:B------:R-:W-:Y:S02]  /*1dd0*/  ISETP.LT.OR P0, PT, R20, 0x1, !P2 ;  /* 0x000000011400780c */ /* 0x000fe40005701670 */
[----:B------:R-:W-:Y:S01]  /*1de0*/  SHF.L.U64.HI R11, R60, 0x3, R61 ;  /* 0x000000033c0b7819 */ /* 0x000fe2000001023d */
[----:B------:R-:W-:-:S04]  /*1df0*/  IMAD R3, R0, R23, RZ ;  /* 0x0000001700037224 */ /* 0x000fc800078e02ff */
[----:B------:R-:W-:Y:S02]  /*1e00*/  @!P1 IMAD R15, R24, R22, R3 ;  /* 0x00000016180f9224 */ /* 0x000fe400078e0203 */
[----:B------:R-:W-:-:S03]  /*1e10*/  IMAD.WIDE.U32 R10, R65, R60, R10 ;  /* 0x0000003c410a7225 */ /* 0x000fc600078e000a */
[----:B------:R1:W-:Y:S01]  /*1e20*/  @!P1 STG.E.U8 desc[UR36][R6.64], R15 ;  /* 0x0000000f06009986 */ /* 0x0003e2000c101124 */
[----:B------:R-:W-:Y:S01]  /*1e30*/  IADD3 R10, P4, P5, R14, R62, R10 ;  /* 0x0000003e0e0a7210 */ /* 0x000fe20007d9e00a */
[----:B------:R-:W-:Y:S01]  /*1e40*/  IMAD.IADD R14, R21, 0x1, R11 ;  /* 0x00000001150e7824 */ /* 0x000fe200078e020b */
[----:B------:R-:W-:Y:S11]  /*1e50*/  @P0 BRA `(.L_x_33) ;  /* 0x00000000000c0947 */ /* 0x000ff60003800000 */
[----:B------:R-:W2:Y:S02]  /*1e60*/  LDG.E.U8 R56, desc[UR36][R8.64+0x1] ;  /* 0x0000012408387981 */ /* 0x000ea4000c1e1100 */
[----:B--2---:R-:W-:-:S05]  /*1e70*/  PRMT R0, R56, 0x8880, RZ ;  /* 0x0000888038007816 */ /* 0x004fca00000000ff */
[----:B------:R-:W-:-:S07]  /*1e80*/  IMAD R3, R0, R23, RZ ;  /* 0x0000001700037224 */ /* 0x000fce00078e02ff */
.L_x_33:
[----:B------:R-:W-:Y:S05]  /*1e90*/  BSYNC B1 ;  /* 0x0000000000017941 */ /* 0x000fea0003800000 */
.L_x_32:
[----:B------:R-:W-:Y:S01]  /*1ea0*/  ISETP.LT.OR P3, PT, R20, 0x9, !P3 ;  /* 0x000000091400780c */ /* 0x000fe20005f61670 */
[----:B------:R-:W-:Y:S01]  /*1eb0*/  @!P0 IMAD R25, R25, R22, R3 ;  /* 0x0000001619198224 */ /* 0x000fe200078e0203 */
[C---:B------:R-:W-:Y:S01]  /*1ec0*/  ISETP.GE.AND P1, PT, R58.reuse, 0x9, PT ;  /* 0x000000093a00780c */ /* 0x040fe20003f26270 */
[----:B------:R-:W-:Y:S01]  /*1ed0*/  BSSY B1, `(.L_x_34) ;  /* 0x000000b000017945 */ /* 0x000fe20003800000 */
[----:B------:R-:W-:Y:S02]  /*1ee0*/  IADD3.X R11, R13, R63, R14, P4, P5 ;  /* 0x0000003f0d0b7210 */ /* 0x000fe400027ea40e */
[----:B------:R2:W-:Y:S01]  /*1ef0*/  @!P0 STG.E.U8 desc[UR36][R6.64+0x1], R25 ;  /* 0x0000011906008986 */ /* 0x0005e2000c101124 */
[----:B------:R-:W-:Y:S02]  /*1f00*/  ISETP.GE.AND P0, PT, R58, 0xa, PT ;  /* 0x0000000a3a00780c */ /* 0x000fe40003f06270 */
[C---:B------:R-:W-:Y:S02]  /*1f10*/  ISETP.LT.OR P2, PT, R20.reuse, 0x9, !P2 ;  /* 0x000000091400780c */ /* 0x040fe40005741670 */
[----:B------:R-:W-:-:S02]  /*1f20*/  ISETP.LT.OR P5, PT, R20, 0x1, !P1 ;  /* 0x000000011400780c */ /* 0x000fc40004fa1670 */
[----:B------:R-:W-:Y:S01]  /*1f30*/  ISETP.LT.OR P4, PT, R20, 0x1, !P0 ;  /* 0x000000011400780c */ /* 0x000fe20004781670 */
[----:B------:R-:W-:-:S12]  /*1f40*/  @P3 BRA `(.L_x_35) ;  /* 0x00000000000c3947 */ /* 0x000fd80003800000 */
[----:B------:R-:W3:Y:S02]  /*1f50*/  LDG.E.U8 R56, desc[UR36][R10.64] ;  /* 0x000000240a387981 */ /* 0x000ee4000c1e1100 */
[----:B---3--:R-:W-:-:S05]  /*1f60*/  PRMT R0, R56, 0x8880, RZ ;  /* 0x0000888038007816 */ /* 0x008fca00000000ff */
[----:B------:R-:W-:-:S07]  /*1f70*/  IMAD R3, R0, R23, RZ ;  /* 0x0000001700037224 */ /* 0x000fce00078e02ff */
.L_x_35:
[----:B------:R-:W-:Y:S05]  /*1f80*/  BSYNC B1 ;  /* 0x0000000000017941 */ /* 0x000fea0003800000 */
.L_x_34:
[----:B------:R-:W-:Y:S01]  /*1f90*/  @!P3 IMAD R13, R26, R22, R3 ;  /* 0x000000161a0db224 */ /* 0x000fe200078e0203 */
[----:B------:R-:W-:Y:S04]  /*1fa0*/  BSSY B1, `(.L_x_36) ;  /* 0x0000006000017945 */ /* 0x000fe80003800000 */
[----:B------:R3:W-:Y:S01]  /*1fb0*/  @!P3 STG.E.U8 desc[UR36][R4.64], R13 ;  /* 0x0000000d0400b986 */ /* 0x0007e2000c101124 */
[----:B------:R-:W-:Y:S05]  /*1fc0*/  @P2 BRA `(.L_x_37) ;  /* 0x00000000000c2947 */ /* 0x000fea0003800000 */
[----:B------:R-:W4:Y:S02]  /*1fd0*/  LDG.E.U8 R56, desc[UR36][R10.64+0x1] ;  /* 0x000001240a387981 */ /* 0x000f24000c1e1100 */
[----:B----4-:R-:W-:-:S05]  /*1fe0*/  PRMT R0, R56, 0x8880, RZ ;  /* 0x0000888038007816 */ /* 0x010fca00000000ff */
[----:B------:R-:W-:-:S07]  /*1ff0*/  IMAD R3, R0, R23, RZ ;  /* 0x0000001700037224 */ /* 0x000fce00078e02ff */
.L_x_37:
[----:B------:R-:W-:Y:S05]  /*2000*/  BSYNC B1 ;  /* 0x0000000000017941 */ /* 0x000fea0003800000 */
.L_x_36:
[----:B------:R-:W-:Y:S01]  /*2010*/  @!P2 IMAD R27, R27, R22, R3 ;  /* 0x000000161b1ba224 */ /* 0x000fe200078e0203 */
[----:B------:R-:W-:Y:S04]  /*2020*/  BSSY B1, `(.L_x_38) ;  /* 0x0000006000017945 */ /* 0x000fe80003800000 */
[----:B------:R4:W-:Y:S01]  /*2030*/  @!P2 STG.E.U8 desc[UR36][R4.64+0x1], R27 ;  /* 0x0000011b0400a986 */ /* 0x0009e2000c101124 */
[----:B------:R-:W-:Y:S05]  /*2040*/  @P5 BRA `(.L_x_39) ;  /* 0x00000000000c5947 */ /* 0x000fea0003800000 */
[----:B------:R-:W5:Y:S02]  /*2050*/  LDG.E.U8 R56, desc[UR36][R8.64+0x8] ;  /* 0x0000082408387981 */ /* 0x000f64000c1e1100 */
[----:B-----5:R-:W-:-:S05]  /*2060*/  PRMT R0, R56, 0x8880, RZ ;  /* 0x0000888038007816 */ /* 0x020fca00000000ff */
[----:B------:R-:W-:-:S07]  /*2070*/  IMAD R3, R0, R23, RZ ;  /* 0x0000001700037224 */ /* 0x000fce00078e02ff */
.L_x_39:
[----:B------:R-:W-:Y:S05]  /*2080*/  BSYNC B1 ;  /* 0x0000000000017941 */ /* 0x000fea0003800000 */
.L_x_38:
[----:B---3--:R-:W-:Y:S01]  /*2090*/  @!P5 IMAD R13, R28, R22, R3 ;  /* 0x000000161c0dd224 */ /* 0x008fe200078e0203 */
[----:B------:R-:W-:Y:S04]  /*20a0*/  BSSY B1, `(.L_x_40) ;  /* 0x0000006000017945 */ /* 0x000fe80003800000 */
[----:B------:R3:W-:Y:S01]  /*20b0*/  @!P5 STG.E.U8 desc[UR36][R6.64+0x8], R13 ;  /* 0x0000080d0600d986 */ /* 0x0007e2000c101124 */
[----:B------:R-:W-:Y:S05]  /*20c0*/  @P4 BRA `(.L_x_41) ;  /* 0x00000000000c4947 */ /* 0x000fea0003800000 */
[----:B------:R-:W5:Y:S02]  /*20d0*/  LDG.E.U8 R56, desc[UR36][R8.64+0x9] ;  /* 0x0000092408387981 */ /* 0x000f64000c1e1100 */
[----:B-----5:R-:W-:-:S05]  /*20e0*/  PRMT R0, R56, 0x8880, RZ ;  /* 0x0000888038007816 */ /* 0x020fca00000000ff */
[----:B------:R-:W-:-:S07]  /*20f0*/  IMAD R3, R0, R23, RZ ;  /* 0x0000001700037224 */ /* 0x000fce00078e02ff */
.L_x_41:
[----:B------:R-:W-:Y:S05]  /*2100*/  BSYNC B1 ;  /* 0x0000000000017941 */ /* 0x000fea0003800000 */
.L_x_40:
[----:B------:R-:W-:Y:S01]  /*2110*/  ISETP.LT.OR P1, PT, R20, 0x9, !P1 ;  /* 0x000000091400780c */ /* 0x000fe20004f21670 */
[----:B------:R-:W-:Y:S01]  /*2120*/  @!P4 IMAD R29, R29, R22, R3 ;  /* 0x000000161d1dc224 */ /* 0x000fe200078e0203 */
[C---:B------:R-:W-:Y:S01]  /*2130*/  ISETP.GE.AND P3, PT, R58.reuse, 0x11, PT ;  /* 0x000000113a00780c */ /* 0x040fe20003f66270 */
[----:B------:R-:W-:Y:S01]  /*2140*/  BSSY B1, `(.L_x_42) ;  /* 0x000000a000017945 */ /* 0x000fe20003800000 */
[----:B------:R-:W-:Y:S02]  /*2150*/  ISETP.GE.AND P2, PT, R58, 0x12, PT ;  /* 0x000000123a00780c */ /* 0x000fe40003f46270 */
[----:B------:R0:W-:Y:S01]  /*2160*/  @!P4 STG.E.U8 desc[UR36][R6.64+0x9], R29 ;  /* 0x0000091d0600c986 */ /* 0x0001e2000c101124 */
[C---:B------:R-:W-:Y:S02]  /*2170*/  ISETP.LT.OR P0, PT, R20.reuse, 0x9, !P0 ;  /* 0x000000091400780c */ /* 0x040fe40004701670 */
[C---:B------:R-:W-:Y:S02]  /*2180*/  ISETP.LT.OR P5, PT, R20.reuse, 0x1, !P3 ;  /* 0x000000011400780c */ /* 0x040fe40005fa1670 */
[----:B------:R-:W-:-:S02]  /*2190*/  ISETP.LT.OR P4, PT, R20, 0x1, !P2 ;  /* 0x000000011400780c */ /* 0x000fc40005781670 */
[----:B------:R-:W-:Y:S11]  /*21a0*/  @P1 BRA `(.L_x_43) ;  /* 0x00000000000c1947 */ /* 0x000ff60003800000 */
[----:B------:R-:W5:Y:S02]  /*21b0*/  LDG.E.U8 R56, desc[UR36][R10.64+0x8] ;  /* 0x000008240a387981 */ /* 0x000f64000c1e1100 */
[----:B-----5:R-:W-:-:S05]  /*21c0*/  PRMT R0, R56, 0x8880, RZ ;  /* 0x0000888038007816 */ /* 0x020fca00000000ff */
[----:B------:R-:W-:-:S07]  /*21d0*/  IMAD R3, R0, R23, RZ ;  /* 0x0000001700037224 */ /* 0x000fce00078e02ff */
.L_x_43:
[----:B------:R-:W-:Y:S05]  /*21e0*/  BSYNC B1 ;  /* 0x0000000000017941 */ /* 0x000fea0003800000 */
.L_x_42:
[----:B---3--:R-:W-:Y:S01]  /*21f0*/  @!P1 IMAD R13, R30, R22, R3 ;  /* 0x000000161e0d9224 */ /* 0x008fe200078e0203 */
[----:B------:R-:W-:Y:S04]  /*2200*/  BSSY B1, `(.L_x_44) ;  /* 0x0000006000017945 */ /* 0x000fe80003800000 */
[----:B------:R3:W-:Y:S01]  /*2210*/  @!P1 STG.E.U8 desc[UR36][R4.64+0x8], R13 ;  /* 0x0000080d04009986 */ /* 0x0007e2000c101124 */
[----:B------:R-:W-:Y:S05]  /*2220*/  @P0 BRA `(.L_x_45) ;  /* 0x00000000000c0947 */ /* 0x000fea0003800000 */
[----:B------:R-:W5:Y:S02]  /*2230*/  LDG.E.U8 R56, desc[UR36][R10.64+0x9] ;  /* 0x000009240a387981 */ /* 0x000f64000c1e1100 */
[----:B-----5:R-:W-:-:S05]  /*2240*/  PRMT R0, R56, 0x8880, RZ ;  /* 0x0000888038007816 */ /* 0x020fca00000000ff */
[----:B------:R-:W-:-:S07]  /*2250*/  IMAD R3, R0, R23, RZ ;  /* 0x0000001700037224 */ /* 0x000fce00078e02ff */
.L_x_45:
[----:B------:R-:W-:Y:S05]  /*2260*/  BSYNC B1 ;  /* 0x0000000000017941 */ /* 0x000fea0003800000 */
.L_x_44:
[----:B------:R-:W-:Y:S01]  /*2270*/  @!P0 IMAD R31, R31, R22, R3 ;  /* 0x000000161f1f8224 */ /* 0x000fe200078e0203 */
[----:B------:R-:W-:Y:S04]  /*2280*/  BSSY B1, `(.L_x_46) ;  /* 0x0000006000017945 */ /* 0x000fe80003800000 */
[----:B------:R0:W-:Y:S01]  /*2290*/  @!P0 STG.E.U8 desc[UR36][R4.64+0x9], R31 ;  /* 0x0000091f04008986 */ /* 0x0001e2000c101124 */
[----:B------:R-:W-:Y:S05]  /*22a0*/  @P5 BRA `(.L_x_47) ;  /* 0x00000000000c5947 */ /* 0x000fea0003800000 */
[----:B------:R-:W5:Y:S02]  /*22b0*/  LDG.E.U8 R56, desc[UR36][R8.64+0x10] ;  /* 0x0000102408387981 */ /* 0x000f64000c1e1100 */
[----:B-----5:R-:W-:-:S05]  /*22c0*/  PRMT R0, R56, 0x8880, RZ ;  /* 0x0000888038007816 */ /* 0x020fca00000000ff */
[----:B------:R-:W-:-:S07]  /*22d0*/  IMAD R3, R0, R23, RZ ;  /* 0x0000001700037224 */ /* 0x000fce00078e02ff */
.L_x_47:
[----:B------:R-:W-:Y:S05]  /*22e0*/  BSYNC B1 ;  /* 0x0000000000017941 */ /* 0x000fea0003800000 */
.L_x_46:
[----:B---3--:R-:W-:Y:S01]  /*22f0*/  @!P5 IMAD R13, R32, R22, R3 ;  /* 0x00000016200dd224 */ /* 0x008fe200078e0203 */
[----:B------:R-:W-:Y:S04]  /*2300*/  BSSY B1, `(.L_x_48) ;  /* 0x0000006000017945 */ /* 0x000fe80003800000 */
[----:B------:R3:W-:Y:S01]  /*2310*/  @!P5 STG.E.U8 desc[UR36][R6.64+0x10], R13 ;  /* 0x0000100d0600d986 */ /* 0x0007e2000c101124 */
[----:B------:R-:W-:Y:S05]  /*2320*/  @P4 BRA `(.L_x_49) ;  /* 0x00000000000c4947 */ /* 0x000fea0003800000 */
[----:B------:R-:W5:Y:S02]  /*2330*/  LDG.E.U8 R56, desc[UR36][R8.64+0x11] ;  /* 0x0000112408387981 */ /* 0x000f64000c1e1100 */
[----:B-----5:R-:W-:-:S05]  /*2340*/  PRMT R0, R56, 0x8880, RZ ;  /* 0x0000888038007816 */ /* 0x020fca00000000ff */
[----:B------:R-:W-:-:S07]  /*2350*/  IMAD R3, R0, R23, RZ ;  /* 0x0000001700037224 */ /* 0x000fce00078e02ff */
.L_x_49:
[----:B------:R-:W-:Y:S05]  /*2360*/  BSYNC B1 ;  /* 0x0000000000017941 */ /* 0x000fea0003800000 */
.L_x_48:
        /* <DEDUP_REMOVED lines=13> */
.L_x_51:
[----:B------:R-:W-:Y:S05]  /*2440*/  BSYNC B1 ;  /* 0x0000000000017941 */ /* 0x000fea0003800000 */
.L_x_50:
[----:B---3--:R-:W-:Y:S01]  /*2450*/  @!P3 IMAD R13, R34, R22, R3 ;  /* 0x00000016220db224 */ /* 0x008fe200078e0203 */
[----:B------:R-:W-:Y:S04]  /*2460*/  BSSY B1, `(.L_x_52) ;  /* 0x0000006000017945 */ /* 0x000fe80003800000 */
[----:B------:R3:W-:Y:S01]  /*2470*/  @!P3 STG.E.U8 desc[UR36][R4.64+0x10], R13 ;  /* 0x0000100d0400b986 */ /* 0x0007e2000c101124 */
[----:B------:R-:W-:Y:S05]  /*2480*/  @P2 BRA `(.L_x_53) ;  /* 0x00000000000c2947 */ /* 0x000fea0003800000 */
[----:B------:R-:W5:Y:S02]  /*2490*/  LDG.E.U8 R56, desc[UR36][R10.64+0x11] ;  /* 0x000011240a387981 */ /* 0x000f64000c1e1100 */
[----:B-----5:R-:W-:-:S05]  /*24a0*/  PRMT R0, R56, 0x8880, RZ ;  /* 0x0000888038007816 */ /* 0x020fca00000000ff */
[----:B------:R-:W-:-:S07]  /*24b0*/  IMAD R3, R0, R23, RZ ;  /* 0x0000001700037224 */ /* 0x000fce00078e02ff */
.L_x_53:
[----:B------:R-:W-:Y:S05]  /*24c0*/  BSYNC B1 ;  /* 0x0000000000017941 */ /* 0x000fea0003800000 */
.L_x_52:
[----:B------:R-:W-:Y:S01]  /*24d0*/  @!P2 IMAD R35, R35, R22, R3 ;  /* 0x000000162323a224 */ /* 0x000fe200078e0203 */
[----:B------:R-:W-:Y:S04]  /*24e0*/  BSSY B1, `(.L_x_54) ;  /* 0x0000006000017945 */ /* 0x000fe80003800000 */
[----:B------:R0:W-:Y:S01]  /*24f0*/  @!P2 STG.E.U8 desc[UR36][R4.64+0x11], R35 ;  /* 0x000011230400a986 */ /* 0x0001e2000c101124 */
[----:B------:R-:W-:Y:S05]  /*2500*/  @P5 BRA `(.L_x_55) ;  /* 0x00000000000c5947 */ /* 0x000fea0003800000 */
[----:B------:R-:W5:Y:S02]  /*2510*/  LDG.E.U8 R56, desc[UR36][R8.64+0x18] ;  /* 0x0000182408387981 */ /* 0x000f64000c1e1100 */
[----:B-----5:R-:W-:-:S05]  /*2520*/  PRMT R0, R56, 0x8880, RZ ;  /* 0x0000888038007816 */ /* 0x020fca00000000ff */
[----:B------:R-:W-:-:S07]  /*2530*/  IMAD R3, R0, R23, RZ ;  /* 0x0000001700037224 */ /* 0x000fce00078e02ff */
.L_x_55:
[----:B------:R-:W-:Y:S05]  /*2540*/  BSYNC B1 ;  /* 0x0000000000017941 */ /* 0x000fea0003800000 */
.L_x_54:
[----:B---3--:R-:W-:Y:S01]  /*2550*/  @!P5 IMAD R13, R36, R22, R3 ;  /* 0x00000016240dd224 */ /* 0x008fe200078e0203 */
[----:B------:R-:W-:Y:S04]  /*2560*/  BSSY B1, `(.L_x_56) ;  /* 0x0000006000017945 */ /* 0x000fe80003800000 */
[----:B------:R3:W-:Y:S01]  /*2570*/  @!P5 STG.E.U8 desc[UR36][R6.64+0x18], R13 ;  /* 0x0000180d0600d986 */ /* 0x0007e2000c101124 */
[----:B------:R-:W-:Y:S05]  /*2580*/  @P4 BRA `(.L_x_57) ;  /* 0x00000000000c4947 */ /* 0x000fea0003800000 */
[----:B------:R-:W5:Y:S02]  /*2590*/  LDG.E.U8 R56, desc[UR36][R8.64+0x19] ;  /* 0x0000192408387981 */ /* 0x000f64000c1e1100 */
[----:B-----5:R-:W-:-:S05]  /*25a0*/  PRMT R0, R56, 0x8880, RZ ;  /* 0x0000888038007816 */ /* 0x020fca00000000ff */
[----:B------:R-:W-:-:S07]  /*25b0*/  IMAD R3, R0, R23, RZ ;  /* 0x0000001700037224 */ /* 0x000fce00078e02ff */
.L_x_57:
[----:B------:R-:W-:Y:S05]  /*25c0*/  BSYNC B1 ;  /* 0x0000000000017941 */ /* 0x000fea0003800000 */
.L_x_56:
        /* <DEDUP_REMOVED lines=13> */
.L_x_59:
[----:B------:R-:W-:Y:S05]  /*26a0*/  BSYNC B1 ;  /* 0x0000000000017941 */ /* 0x000fea0003800000 */
.L_x_58:
[----:B---3--:R-:W-:Y:S01]  /*26b0*/  @!P1 IMAD R13, R38, R22, R3 ;  /* 0x00000016260d9224 */ /* 0x008fe200078e0203 */
[----:B------:R-:W-:Y:S04]  /*26c0*/  BSSY B1, `(.L_x_60) ;  /* 0x0000006000017945 */ /* 0x000fe80003800000 */
[----:B------:R3:W-:Y:S01]  /*26d0*/  @!P1 STG.E.U8 desc[UR36][R4.64+0x18], R13 ;  /* 0x0000180d04009986 */ /* 0x0007e2000c101124 */
[----:B------:R-:W-:Y:S05]  /*26e0*/  @P4 BRA `(.L_x_61) ;  /* 0x00000000000c4947 */ /* 0x000fea0003800000 */
[----:B------:R-:W5:Y:S02]  /*26f0*/  LDG.E.U8 R56, desc[UR36][R10.64+0x19] ;  /* 0x000019240a387981 */ /* 0x000f64000c1e1100 */
[----:B-----5:R-:W-:-:S05]  /*2700*/  PRMT R0, R56, 0x8880, RZ ;  /* 0x0000888038007816 */ /* 0x020fca00000000ff */
[----:B------:R-:W-:-:S07]  /*2710*/  IMAD R3, R0, R23, RZ ;  /* 0x0000001700037224 */ /* 0x000fce00078e02ff */
.L_x_61:
[----:B------:R-:W-:Y:S05]  /*2720*/  BSYNC B1 ;  /* 0x0000000000017941 */ /* 0x000fea0003800000 */
.L_x_60:
[----:B------:R-:W-:Y:S01]  /*2730*/  @!P4 IMAD R39, R39, R22, R3 ;  /* 0x000000162727c224 */ /* 0x000fe200078e0203 */
[----:B------:R-:W-:Y:S04]  /*2740*/  BSSY B1, `(.L_x_62) ;  /* 0x0000006000017945 */ /* 0x000fe80003800000 */
[----:B------:R0:W-:Y:S01]  /*2750*/  @!P4 STG.E.U8 desc[UR36][R4.64+0x19], R39 ;  /* 0x000019270400c986 */ /* 0x0001e2000c101124 */
[----:B------:R-:W-:Y:S05]  /*2760*/  @P5 BRA `(.L_x_63) ;  /* 0x00000000000c5947 */ /* 0x000fea0003800000 */
[----:B------:R-:W5:Y:S02]  /*2770*/  LDG.E.U8 R56, desc[UR36][R8.64+0x20] ;  /* 0x0000202408387981 */ /* 0x000f64000c1e1100 */
[----:B-----5:R-:W-:-:S05]  /*2780*/  PRMT R0, R56, 0x8880, RZ ;  /* 0x0000888038007816 */ /* 0x020fca00000000ff */
[----:B------:R-:W-:-:S07]  /*2790*/  IMAD R3, R0, R23, RZ ;  /* 0x0000001700037224 */ /* 0x000fce00078e02ff */
.L_x_63:
[----:B------:R-:W-:Y:S05]  /*27a0*/  BSYNC B1 ;  /* 0x0000000000017941 */ /* 0x000fea0003800000 */
.L_x_62:
[----:B---3--:R-:W-:Y:S01]  /*27b0*/  @!P5 IMAD R13, R40, R22, R3 ;  /* 0x00000016280dd224 */ /* 0x008fe200078e0203 */
[----:B------:R-:W-:Y:S04]  /*27c0*/  BSSY B1, `(.L_x_64) ;  /* 0x0000006000017945 */ /* 0x000fe80003800000 */
[----:B------:R3:W-:Y:S01]  /*27d0*/  @!P5 STG.E.U8 desc[UR36][R6.64+0x20], R13 ;  /* 0x0000200d0600d986 */ /* 0x0007e2000c101124 */
[----:B------:R-:W-:Y:S05]  /*27e0*/  @P0 BRA `(.L_x_65) ;  /* 0x00000000000c0947 */ /* 0x000fea0003800000 */
[----:B------:R-:W5:Y:S02]  /*27f0*/  LDG.E.U8 R56, desc[UR36][R8.64+0x21] ;  /* 0x0000212408387981 */ /* 0x000f64000c1e1100 */
[----:B-----5:R-:W-:-:S05]  /*2800*/  PRMT R0, R56, 0x8880, RZ ;  /* 0x0000888038007816 */ /* 0x020fca00000000ff */
[----:B------:R-:W-:-:S07]  /*2810*/  IMAD R3, R0, R23, RZ ;  /* 0x0000001700037224 */ /* 0x000fce00078e02ff */
.L_x_65:
[----:B------:R-:W-:Y:S05]  /*2820*/  BSYNC B1 ;  /* 0x0000000000017941 */ /* 0x000fea0003800000 */
.L_x_64:
        /* <DEDUP_REMOVED lines=13> */
.L_x_67:
[----:B------:R-:W-:Y:S05]  /*2900*/  BSYNC B1 ;  /* 0x0000000000017941 */ /* 0x000fea0003800000 */
.L_x_66:
[----:B---3--:R-:W-:Y:S01]  /*2910*/  @!P3 IMAD R13, R42, R22, R3 ;  /* 0x000000162a0db224 */ /* 0x008fe200078e0203 */
[----:B------:R-:W-:Y:S04]  /*2920*/  BSSY B1, `(.L_x_68) ;  /* 0x0000006000017945 */ /* 0x000fe80003800000 */
[----:B------:R3:W-:Y:S01]  /*2930*/  @!P3 STG.E.U8 desc[UR36][R4.64+0x20], R13 ;  /* 0x0000200d0400b986 */ /* 0x0007e2000c101124 */
[----:B------:R-:W-:Y:S05]  /*2940*/  @P2 BRA `(.L_x_69) ;  /* 0x00000000000c2947 */ /* 0x000fea0003800000 */
[----:B------:R-:W5:Y:S02]  /*2950*/  LDG.E.U8 R56, desc[UR36][R10.64+0x21] ;  /* 0x000021240a387981 */ /* 0x000f64000c1e1100 */
[----:B-----5:R-:W-:-:S05]  /*2960*/  PRMT R0, R56, 0x8880, RZ ;  /* 0x0000888038007816 */ /* 0x020fca00000000ff */
[----:B------:R-:W-:-:S07]  /*2970*/  IMAD R3, R0, R23, RZ ;  /* 0x0000001700037224 */ /* 0x000fce00078e02ff */
.L_x_69:
[----:B------:R-:W-:Y:S05]  /*2980*/  BSYNC B1 ;  /* 0x0000000000017941 */ /* 0x000fea0003800000 */
.L_x_68:
[----:B------:R-:W-:Y:S01]  /*2990*/  @!P2 IMAD R43, R43, R22, R3 ;  /* 0x000000162b2ba224 */ /* 0x000fe200078e0203 */
[----:B------:R-:W-:Y:S04]  /*29a0*/  BSSY B1, `(.L_x_70) ;  /* 0x0000006000017945 */ /* 0x000fe80003800000 */
[----:B------:R0:W-:Y:S01]  /*29b0*/  @!P2 STG.E.U8 desc[UR36][R4.64+0x21], R43 ;  /* 0x0000212b0400a986 */ /* 0x0001e2000c101124 */
[----:B------:R-:W-:Y:S05]  /*29c0*/  @P0 BRA `(.L_x_71) ;  /* 0x00000000000c0947 */ /* 0x000fea0003800000 */
[----:B------:R-:W5:Y:S02]  /*29d0*/  LDG.E.U8 R56, desc[UR36][R8.64+0x28] ;  /* 0x0000282408387981 */ /* 0x000f64000c1e1100 */
[----:B-----5:R-:W-:-:S05]  /*29e0*/  PRMT R0, R56, 0x8880, RZ ;  /* 0x0000888038007816 */ /* 0x020fca00000000ff */
[----:B------:R-:W-:-:S07]  /*29f0*/  IMAD R3, R0, R23, RZ ;  /* 0x0000001700037224 */ /* 0x000fce00078e02ff */
.L_x_71:
[----:B------:R-:W-:Y:S05]  /*2a00*/  BSYNC B1 ;  /* 0x0000000000017941 */ /* 0x000fea0003800000 */
.L_x_70:
[----:B---3--:R-:W-:Y:S01]  /*2a10*/  @!P0 IMAD R13, R44, R22, R3 ;  /* 0x000000162c0d8224 */ /* 0x008fe200078e0203 */
[----:B------:R-:W-:Y:S04]  /*2a20*/  BSSY B1, `(.L_x_72) ;  /* 0x0000006000017945 */ /* 0x000fe80003800000 */
[----:B------:R3:W-:Y:S01]  /*2a30*/  @!P0 STG.E.U8 desc[UR36][R6.64+0x28], R13 ;  /* 0x0000280d06008986 */ /* 0x0007e2000c101124 */
[----:B------:R-:W-:Y:S05]  /*2a40*/  @P5 BRA `(.L_x_73) ;  /* 0x00000000000c5947 */ /* 0x000fea0003800000 */
[----:B------:R-:W5:Y:S02]  /*2a50*/  LDG.E.U8 R56, desc[UR36][R8.64+0x29] ;  /* 0x0000292408387981 */ /* 0x000f64000c1e1100 */
[----:B-----5:R-:W-:-:S05]  /*2a60*/  PRMT R0, R56, 0x8880, RZ ;  /* 0x0000888038007816 */ /* 0x020fca00000000ff */
[----:B------:R-:W-:-:S07]  /*2a70*/  IMAD R3, R0, R23, RZ ;  /* 0x0000001700037224 */ /* 0x000fce00078e02ff */
.L_x_73:
[----:B------:R-:W-:Y:S05]  /*2a80*/  BSYNC B1 ;  /* 0x0000000000017941 */ /* 0x000fea0003800000 */
.L_x_72:
        /* <DEDUP_REMOVED lines=13> */
.L_x_75:
[----:B------:R-:W-:Y:S05]  /*2b60*/  BSYNC B1 ;  /* 0x0000000000017941 */ /* 0x000fea0003800000 */
.L_x_74:
[----:B---3--:R-:W-:Y:S01]  /*2b70*/  @!P4 IMAD R13, R46, R22, R3 ;  /* 0x000000162e0dc224 */ /* 0x008fe200078e0203 */
[----:B------:R-:W-:Y:S04]  /*2b80*/  BSSY B1, `(.L_x_76) ;  /* 0x0000006000017945 */ /* 0x000fe80003800000 */
[----:B------:R3:W-:Y:S01]  /*2b90*/  @!P4 STG.E.U8 desc[UR36][R4.64+0x28], R13 ;  /* 0x0000280d0400c986 */ /* 0x0007e2000c101124 */
[----:B------:R-:W-:Y:S05]  /*2ba0*/  @P1 BRA `(.L_x_77) ;  /* 0x00000000000c1947 */ /* 0x000fea0003800000 */
[----:B------:R-:W5:Y:S02]  /*2bb0*/  LDG.E.U8 R56, desc[UR36][R10.64+0x29] ;  /* 0x000029240a387981 */ /* 0x000f64000c1e1100 */
[----:B-----5:R-:W-:-:S05]  /*2bc0*/  PRMT R0, R56, 0x8880, RZ ;  /* 0x0000888038007816 */ /* 0x020fca00000000ff */
[----:B------:R-:W-:-:S07]  /*2bd0*/  IMAD R3, R0, R23, RZ ;  /* 0x0000001700037224 */ /* 0x000fce00078e02ff */
.L_x_77:
[----:B------:R-:W-:Y:S05]  /*2be0*/  BSYNC B1 ;  /* 0x0000000000017941 */ /* 0x000fea0003800000 */
.L_x_76:
[----:B------:R-:W-:Y:S01]  /*2bf0*/  @!P1 IMAD R47, R47, R22, R3 ;  /* 0x000000162f2f9224 */ /* 0x000fe200078e0203 */
[----:B------:R-:W-:Y:S04]  /*2c00*/  BSSY B1, `(.L_x_78) ;  /* 0x0000006000017945 */ /* 0x000fe80003800000 */
[----:B------:R0:W-:Y:S01]  /*2c10*/  @!P1 STG.E.U8 desc[UR36][R4.64+0x29], R47 ;  /* 0x0000292f04009986 */ /* 0x0001e2000c101124 */
[----:B------:R-:W-:Y:S05]  /*2c20*/  @P3 BRA `(.L_x_79) ;  /* 0x00000000000c3947 */ /* 0x000fea0003800000 */
[----:B------:R-:W5:Y:S02]  /*2c30*/  LDG.E.U8 R56, desc[UR36][R8.64+0x30] ;  /* 0x0000302408387981 */ /* 0x000f64000c1e1100 */
[----:B-----5:R-:W-:-:S05]  /*2c40*/  PRMT R0, R56, 0x8880, RZ ;  /* 0x0000888038007816 */ /* 0x020fca00000000ff */
[----:B------:R-:W-:-:S07]  /*2c50*/  IMAD R3, R0, R23, RZ ;  /* 0x0000001700037224 */ /* 0x000fce00078e02ff */
.L_x_79:
[----:B------:R-:W-:Y:S05]  /*2c60*/  BSYNC B1 ;  /* 0x0000000000017941 */ /* 0x000fea0003800000 */
.L_x_78:
[----:B---3--:R-:W-:Y:S01]  /*2c70*/  @!P3 IMAD R13, R48, R22, R3 ;  /* 0x00000016300db224 */ /* 0x008fe200078e0203 */
[----:B------:R-:W-:Y:S04]  /*2c80*/  BSSY B1, `(.L_x_80) ;  /* 0x0000006000017945 */ /* 0x000fe80003800000 */
[----:B------:R3:W-:Y:S01]  /*2c90*/  @!P3 STG.E.U8 desc[UR36][R6.64+0x30], R13 ;  /* 0x0000300d0600b986 */ /* 0x0007e2000c101124 */
[----:B------:R-:W-:Y:S05]  /*2ca0*/  @P5 BRA `(.L_x_81) ;  /* 0x00000000000c5947 */ /* 0x000fea0003800000 */
[----:B------:R-:W5:Y:S02]  /*2cb0*/  LDG.E.U8 R56, desc[UR36][R8.64+0x31] ;  /* 0x0000312408387981 */ /* 0x000f64000c1e1100 */
[----:B-----5:R-:W-:-:S05]  /*2cc0*/  PRMT R0, R56, 0x8880, RZ ;  /* 0x0000888038007816 */ /* 0x020fca00000000ff */
[----:B------:R-:W-:-:S07]  /*2cd0*/  IMAD R3, R0, R23, RZ ;  /* 0x0000001700037224 */ /* 0x000fce00078e02ff */
.L_x_81:
[----:B------:R-:W-:Y:S05]  /*2ce0*/  BSYNC B1 ;  /* 0x0000000000017941 */ /* 0x000fea0003800000 */
.L_x_80:
        /* <DEDUP_REMOVED lines=9> */
[----:B------:R-:W-:Y:S01]  /*2d80*/  ISETP.LT.OR P3, PT, R20, 0x9, !P3 ;  /* 0x000000091400780c */ /* 0x000fe20005f61670 */
[----:B------:R-:W-:-:S12]  /*2d90*/  @P2 BRA `(.L_x_83) ;  /* 0x00000000000c2947 */ /* 0x000fd80003800000 */
[----:B------:R-:W5:Y:S02]  /*2da0*/  LDG.E.U8 R56, desc[UR36][R10.64+0x30] ;  /* 0x000030240a387981 */ /* 0x000f64000c1e1100 */
[----:B-----5:R-:W-:-:S05]  /*2db0*/  PRMT R0, R56, 0x8880, RZ ;  /* 0x0000888038007816 */ /* 0x020fca00000000ff */
[----:B------:R-:W-:-:S07]  /*2dc0*/  IMAD R3, R0, R23, RZ ;  /* 0x0000001700037224 */ /* 0x000fce00078e02ff */
.L_x_83:
[----:B------:R-:W-:Y:S05]  /*2dd0*/  BSYNC B1 ;  /* 0x0000000000017941 */ /* 0x000fea0003800000 */
.L_x_82:
[----:B---3--:R-:W-:Y:S01]  /*2de0*/  @!P2 IMAD R13, R50, R22, R3 ;  /* 0x00000016320da224 */ /* 0x008fe200078e0203 */
[----:B------:R-:W-:Y:S04]  /*2df0*/  BSSY B1, `(.L_x_84) ;  /* 0x0000006000017945 */ /* 0x000fe80003800000 */
[----:B------:R3:W-:Y:S01]  /*2e00*/  @!P2 STG.E.U8 desc[UR36][R4.64+0x30], R13 ;  /* 0x0000300d0400a986 */ /* 0x0007e2000c101124 */
[----:B------:R-:W-:Y:S05]  /*2e10*/  @P0 BRA `(.L_x_85) ;  /* 0x00000000000c0947 */ /* 0x000fea0003800000 */
[----:B------:R-:W5:Y:S02]  /*2e20*/  LDG.E.U8 R56, desc[UR36][R10.64+0x31] ;  /* 0x000031240a387981 */ /* 0x000f64000c1e1100 */
[----:B-----5:R-:W-:-:S05]  /*2e30*/  PRMT R0, R56, 0x8880, RZ ;  /* 0x0000888038007816 */ /* 0x020fca00000000ff */
[----:B------:R-:W-:-:S07]  /*2e40*/  IMAD R3, R0, R23, RZ ;  /* 0x0000001700037224 */ /* 0x000fce00078e02ff */
.L_x_85:
[----:B------:R-:W-:Y:S05]  /*2e50*/  BSYNC B1 ;  /* 0x0000000000017941 */ /* 0x000fea0003800000 */
.L_x_84:
[----:B------:R-:W-:Y:S01]  /*2e60*/  @!P0 IMAD R51, R51, R22, R3 ;  /* 0x0000001633338224 */ /* 0x000fe200078e0203 */
[----:B------:R-:W-:Y:S04]  /*2e70*/  BSSY B1, `(.L_x_86) ;  /* 0x0000006000017945 */ /* 0x000fe80003800000 */
[----:B------:R0:W-:Y:S01]  /*2e80*/  @!P0 STG.E.U8 desc[UR36][R4.64+0x31], R51 ;  /* 0x0000313304008986 */ /* 0x0001e2000c101124 */
[----:B------:R-:W-:Y:S05]  /*2e90*/  @P5 BRA `(.L_x_87) ;  /* 0x00000000000c5947 */ /* 0x000fea0003800000 */
[----:B------:R-:W5:Y:S02]  /*2ea0*/  LDG.E.U8 R56, desc[UR36][R8.64+0x38] ;  /* 0x0000382408387981 */ /* 0x000f64000c1e1100 */
[----:B-----5:R-:W-:-:S05]  /*2eb0*/  PRMT R0, R56, 0x8880, RZ ;  /* 0x0000888038007816 */ /* 0x020fca00000000ff */
[----:B------:R-:W-:-:S07]  /*2ec0*/  IMAD R3, R0, R23, RZ ;  /* 0x0000001700037224 */ /* 0x000fce00078e02ff */
.L_x_87:
[----:B------:R-:W-:Y:S05]  /*2ed0*/  BSYNC B1 ;  /* 0x0000000000017941 */ /* 0x000fea0003800000 */
.L_x_86:
[----:B---3--:R-:W-:Y:S01]  /*2ee0*/  @!P5 IMAD R13, R52, R22, R3 ;  /* 0x00000016340dd224 */ /* 0x008fe200078e0203 */
[----:B------:R-:W-:Y:S04]  /*2ef0*/  BSSY B1, `(.L_x_88) ;  /* 0x0000006000017945 */ /* 0x000fe80003800000 */
[----:B------:R3:W-:Y:S01]  /*2f00*/  @!P5 STG.E.U8 desc[UR36][R6.64+0x38], R13 ;  /* 0x0000380d0600d986 */ /* 0x0007e2000c101124 */
[----:B------:R-:W-:Y:S05]  /*2f10*/  @P4 BRA `(.L_x_89) ;  /* 0x00000000000c4947 */ /* 0x000fea0003800000 */
[----:B------:R-:W5:Y:S02]  /*2f20*/  LDG.E.U8 R56, desc[UR36][R8.64+0x39] ;  /* 0x0000392408387981 */ /* 0x000f64000c1e1100 */
[----:B-----5:R-:W-:-:S05]  /*2f30*/  PRMT R0, R56, 0x8880, RZ ;  /* 0x0000888038007816 */ /* 0x020fca00000000ff */
[----:B------:R-:W-:-:S07]  /*2f40*/  IMAD R3, R0, R23, RZ ;  /* 0x0000001700037224 */ /* 0x000fce00078e02ff */
.L_x_89:
[----:B------:R-:W-:Y:S05]  /*2f50*/  BSYNC B1 ;  /* 0x0000000000017941 */ /* 0x000fea0003800000 */
.L_x_88:
[----:B------:R-:W-:Y:S01]  /*2f60*/  @!P4 IMAD R53, R53, R22, R3 ;  /* 0x000000163535c224 */ /* 0x000fe200078e0203 */
[----:B------:R-:W-:Y:S04]  /*2f70*/  BSSY B1, `(.L_x_90) ;  /* 0x0000006000017945 */ /* 0x000fe80003800000 */
[----:B------:R0:W-:Y:S01]  /*2f80*/  @!P4 STG.E.U8 desc[UR36][R6.64+0x39], R53 ;  /* 0x000039350600c986 */ /* 0x0001e2000c101124 */
[----:B------:R-:W-:Y:S05]  /*2f90*/  @P3 BRA `(.L_x_91) ;  /* 0x00000000000c3947 */ /* 0x000fea0003800000 */
[----:B------:R-:W5:Y:S02]  /*2fa0*/  LDG.E.U8 R56, desc[UR36][R10.64+0x38] ;  /* 0x000038240a387981 */ /* 0x000f64000c1e1100 */
[----:B-----5:R-:W-:-:S05]  /*2fb0*/  PRMT R0, R56, 0x8880, RZ ;  /* 0x0000888038007816 */ /* 0x020fca00000000ff */
[----:B------:R-:W-:-:S07]  /*2fc0*/  IMAD R3, R0, R23, RZ ;  /* 0x0000001700037224 */ /* 0x000fce00078e02ff */
.L_x_91:
[----:B------:R-:W-:Y:S05]  /*2fd0*/  BSYNC B1 ;  /* 0x0000000000017941 */ /* 0x000fea0003800000 */
.L_x_90:
[----:B0123--:R-:W-:Y:S01]  /*2fe0*/  @!P3 IMAD R7, R54, R22, R3 ;  /* 0x000000163607b224 */ /* 0x00ffe200078e0203 */
[----:B------:R-:W-:Y:S01]  /*2ff0*/  ISETP.LT.OR P1, PT, R20, 0x9, !P1 ;  /* 0x000000091400780c */ /* 0x000fe20004f21670 */
[----:B------:R-:W-:Y:S03]  /*3000*/  BSSY B1, `(.L_x_92) ;  /* 0x0000006000017945 */ /* 0x000fe60003800000 */
[----:B------:R0:W-:Y:S09]  /*3010*/  @!P3 STG.E.U8 desc[UR36][R4.64+0x38], R7 ;  /* 0x000038070400b986 */ /* 0x0001f2000c101124 */
[----:B------:R-:W-:Y:S05]  /*3020*/  @P1 BRA `(.L_x_93) ;  /* 0x00000000000c1947 */ /* 0x000fea0003800000 */
[----:B------:R-:W2:Y:S02]  /*3030*/  LDG.E.U8 R56, desc[UR36][R10.64+0x39] ;  /* 0x000039240a387981 */ /* 0x000ea4000c1e1100 */
[----:B--2---:R-:W-:-:S05]  /*3040*/  PRMT R0, R56, 0x8880, RZ ;  /* 0x0000888038007816 */ /* 0x004fca00000000ff */
[----:B------:R-:W-:-:S07]  /*3050*/  IMAD R3, R0, R23, RZ ;  /* 0x0000001700037224 */ /* 0x000fce00078e02ff */
.L_x_93:
[----:B------:R-:W-:Y:S05]  /*3060*/  BSYNC B1 ;  /* 0x0000000000017941 */ /* 0x000fea0003800000 */
.L_x_92:
[----:B------:R-:W-:Y:S01]  /*3070*/  IMAD R3, R55, R22, R3 ;  /* 0x0000001637037224 */ /* 0x000fe200078e0203 */
[----:B------:R-:W-:Y:S06]  /*3080*/  @P1 BRA `(.L_x_94) ;  /* 0x0000000400c81947 */ /* 0x000fec0003800000 */
[----:B------:R1:W-:Y:S01]  /*3090*/  STG.E.U8 desc[UR36][R4.64+0x39], R3 ;  /* 0x0000390304007986 */ /* 0x0003e2000c101124 */
[----:B------:R-:W-:Y:S05]  /*30a0*/  BRA `(.L_x_94) ;  /* 0x0000000400c07947 */ /* 0x000fea0003800000 */
.L_x_29:
[C---:B------:R-:W-:Y:S02]  /*30b0*/  ISETP.GE.AND P1, PT, R58.reuse, 0x1, PT ;  /* 0x000000013a00780c */ /* 0x040fe40003f26270 */
[----:B------:R-:W-:Y:S02]  /*30c0*/  ISETP.GE.AND P0, PT, R58, 0x2, PT ;  /* 0x000000023a00780c */ /* 0x000fe40003f06270 */
[C---:B------:R-:W-:Y:S02]  /*30d0*/  ISETP.LT.OR P4, PT, R20.reuse, 0x1, !P1 ;  /* 0x000000011400780c */ /* 0x040fe40004f81670 */
[C---:B------:R-:W-:Y:S02]  /*30e0*/  ISETP.LT.OR P5, PT, R20.reuse, 0x1, !P0 ;  /* 0x000000011400780c */ /* 0x040fe400047a1670 */
[C---:B------:R-:W-:Y:S02]  /*30f0*/  ISETP.LT.OR P1, PT, R20.reuse, 0x9, !P1 ;  /* 0x000000091400780c */ /* 0x040fe40004f21670 */
[----:B------:R-:W-:-:S02]  /*3100*/  ISETP.LT.OR P0, PT, R20, 0x9, !P0 ;  /* 0x000000091400780c */ /* 0x000fc40004701670 */
[C---:B------:R-:W-:Y:S02]  /*3110*/  ISETP.GE.AND P3, PT, R58.reuse, 0x9, PT ;  /* 0x000000093a00780c */ /* 0x040fe40003f66270 */
[----:B------:R-:W-:-:S03]  /*3120*/  ISETP.GE.AND P2, PT, R58, 0xa, PT ;  /* 0x0000000a3a00780c */ /* 0x000fc60003f46270 */
[-C--:B------:R-:W-:Y:S02]  /*3130*/  @!P4 IMAD R3, R24, R22.reuse, RZ ;  /* 0x000000161803c224 */ /* 0x080fe400078e02ff */
[-C--:B------:R-:W-:Y:S02]  /*3140*/  @!P5 IMAD R25, R25, R22.reuse, RZ ;  /* 0x000000161919d224 */ /* 0x080fe400078e02ff */
[-C--:B------:R-:W-:Y:S01]  /*3150*/  @!P1 IMAD R9, R26, R22.reuse, RZ ;  /* 0x000000161a099224 */ /* 0x080fe200078e02ff */
[----:B------:R0:W-:Y:S01]  /*3160*/  @!P4 STG.E.U8 desc[UR36][R6.64], R3 ;  /* 0x000000030600c986 */ /* 0x0001e2000c101124 */
[C---:B------:R-:W-:Y:S01]  /*3170*/  ISETP.LT.OR P4, PT, R20.reuse, 0x1, !P3 ;  /* 0x000000011400780c */ /* 0x040fe20005f81670 */
[----:B------:R-:W-:Y:S02]  /*3180*/  @!P0 IMAD R27, R27, R22, RZ ;  /* 0x000000161b1b8224 */ /* 0x000fe400078e02ff */
[----:B------:R-:W-:Y:S01]  /*3190*/  @!P5 STG.E.U8 desc[UR36][R6.64+0x1], R25 ;  /* 0x000001190600d986 */ /* 0x000fe2000c101124 */
[----:B------:R-:W-:-:S02]  /*31a0*/  ISETP.LT.OR P5, PT, R20, 0x1, !P2 ;  /* 0x000000011400780c */ /* 0x000fc400057a1670 */
[C---:B------:R-:W-:Y:S01]  /*31b0*/  ISETP.LT.OR P2, PT, R20.reuse, 0x9, !P2 ;  /* 0x000000091400780c */ /* 0x040fe20005741670 */
[----:B------:R1:W-:Y:S01]  /*31c0*/  @!P1 STG.E.U8 desc[UR36][R4.64], R9 ;  /* 0x0000000904009986 */ /* 0x0003e2000c101124 */
[----:B------:R-:W-:Y:S02]  /*31d0*/  ISETP.LT.OR P1, PT, R20, 0x9, !P3 ;  /* 0x000000091400780c */ /* 0x000fe40005f21670 */
[C---:B------:R-:W-:Y:S01]  /*31e0*/  ISETP.GE.AND P3, PT, R58.reuse, 0x11, PT ;  /* 0x000000113a00780c */ /* 0x040fe20003f66270 */
[----:B------:R-:W-:Y:S01]  /*31f0*/  @!P0 STG.E.U8 desc[UR36][R4.64+0x1], R27 ;  /* 0x0000011b04008986 */ /* 0x000fe2000c101124 */
[----:B------:R-:W-:Y:S01]  /*3200*/  ISETP.GE.AND P0, PT, R58, 0x12, PT ;  /* 0x000000123a00780c */ /* 0x000fe20003f06270 */
[----:B------:R-:W-:-:S04]  /*3210*/  @!P4 IMAD R11, R28, R22, RZ ;  /* 0x000000161c0bc224 */ /* 0x000fc800078e02ff */
[-C--:B------:R-:W-:Y:S01]  /*3220*/  @!P5 IMAD R29, R29, R22.reuse, RZ ;  /* 0x000000161d1dd224 */ /* 0x080fe200078e02ff */
[----:B------:R-:W-:Y:S01]  /*3230*/  @!P4 STG.E.U8 desc[UR36][R6.64+0x8], R11 ;  /* 0x0000080b0600c986 */ /* 0x000fe2000c101124 */
[C---:B------:R-:W-:Y:S01]  /*3240*/  ISETP.LT.OR P4, PT, R20.reuse, 0x1, !P3 ;  /* 0x000000011400780c */ /* 0x040fe20005f81670 */
[-C--:B------:R-:W-:Y:S02]  /*3250*/  @!P2 IMAD R31, R31, R22.reuse, RZ ;  /* 0x000000161f1fa224 */ /* 0x080fe400078e02ff */
[----:B------:R-:W-:Y:S01]  /*3260*/  @!P5 STG.E.U8 desc[UR36][R6.64+0x9], R29 ;  /* 0x0000091d0600d986 */ /* 0x000fe2000c101124 */
[----:B------:R-:W-:Y:S01]  /*3270*/  ISETP.LT.OR P5, PT, R20, 0x1, !P0 ;  /* 0x000000011400780c */ /* 0x000fe200047a1670 */
[----:B0-----:R-:W-:Y:S01]  /*3280*/  @!P1 IMAD R3, R30, R22, RZ ;  /* 0x000000161e039224 */ /* 0x001fe200078e02ff */
[----:B------:R-:W-:Y:S01]  /*3290*/  ISETP.LT.OR P0, PT, R20, 0x9, !P0 ;  /* 0x000000091400780c */ /* 0x000fe20004701670 */
[----:B------:R-:W-:Y:S01]  /*32a0*/  @!P2 STG.E.U8 desc[UR36][R4.64+0x9], R31 ;  /* 0x0000091f0400a986 */ /* 0x000fe2000c101124 */
[----:B------:R-:W-:-:S03]  /*32b0*/  ISETP.GE.AND P2, PT, R58, 0x19, PT ;  /* 0x000000193a00780c */ /* 0x000fc60003f46270 */
[----:B------:R0:W-:Y:S01]  /*32c0*/  @!P1 STG.E.U8 desc[UR36][R4.64+0x8], R3 ;  /* 0x0000080304009986 */ /* 0x0001e2000c101124 */
[----:B------:R-:W-:Y:S01]  /*32d0*/  ISETP.LT.OR P1, PT, R20, 0x9, !P3 ;  /* 0x000000091400780c */ /* 0x000fe20005f21670 */
[----:B-1----:R-:W-:Y:S01]  /*32e0*/  @!P4 IMAD R9, R32, R22, RZ ;  /* 0x000000162009c224 */ /* 0x002fe200078e02ff */
[----:B------:R-:W-:-:S03]  /*32f0*/  ISETP.GE.AND P3, PT, R58, 0x1a, PT ;  /* 0x0000001a3a00780c */ /* 0x000fc60003f66270 */
[-C--:B------:R-:W-:Y:S01]  /*3300*/  @!P5 IMAD R33, R33, R22.reuse, RZ ;  /* 0x000000162121d224 */ /* 0x080fe200078e02ff */
[----:B------:R-:W-:Y:S01]  /*3310*/  @!P4 STG.E.U8 desc[UR36][R6.64+0x10], R9 ;  /* 0x000010090600c986 */ /* 0x000fe2000c101124 */
[C---:B------:R-:W-:Y:S01]  /*3320*/  ISETP.LT.OR P4, PT, R20.reuse, 0x1, !P3 ;  /* 0x000000011400780c */ /* 0x040fe20005f81670 */
[-C--:B------:R-:W-:Y:S01]  /*3330*/  @!P0 IMAD R35, R35, R22.reuse, RZ ;  /* 0x0000001623238224 */ /* 0x080fe200078e02ff */
[C---:B------:R-:W-:Y:S01]  /*3340*/  ISETP.LT.OR P3, PT, R20.reuse, 0x9, !P3 ;  /* 0x000000091400780c */ /* 0x040fe20005f61670 */
[----:B------:R-:W-:Y:S01]  /*3350*/  @!P5 STG.E.U8 desc[UR36][R6.64+0x11], R33 ;  /* 0x000011210600d986 */ /* 0x000fe2000c101124 */
[----:B------:R-:W-:Y:S02]  /*3360*/  ISETP.LT.OR P5, PT, R20, 0x1, !P2 ;  /* 0x000000011400780c */ /* 0x000fe400057a1670 */
[----:B0-----:R-:W-:Y:S01]  /*3370*/  @!P1 IMAD R3, R34, R22, RZ ;  /* 0x0000001622039224 */ /* 0x001fe200078e02ff */
[----:B------:R-:W-:Y:S01]  /*3380*/  @!P0 STG.E.U8 desc[UR36][R4.64+0x11], R35 ;  /* 0x0000112304008986 */ /* 0x000fe2000c101124 */
[----:B------:R-:W-:-:S02]  /*3390*/  ISETP.LT.OR P2, PT, R20, 0x9, !P2 ;  /* 0x000000091400780c */ /* 0x000fc40005741670 */
[C---:B------:R-:W-:Y:S01]  /*33a0*/  ISETP.GE.AND P0, PT, R58.reuse, 0x21, PT ;  /* 0x000000213a00780c */ /* 0x040fe20003f06270 */
[----:B------:R0:W-:Y:S01]  /*33b0*/  @!P1 STG.E.U8 desc[UR36][R4.64+0x10], R3 ;  /* 0x0000100304009986 */ /* 0x0001e2000c101124 */
[----:B------:R-:W-:Y:S01]  /*33c0*/  ISETP.GE.AND P1, PT, R58, 0x22, PT ;  /* 0x000000223a00780c */ /* 0x000fe20003f26270 */
[-C--:B------:R-:W-:Y:S02]  /*33d0*/  @!P4 IMAD R37, R37, R22.reuse, RZ ;  /* 0x000000162525c224 */ /* 0x080fe400078e02ff */
[-C--:B------:R-:W-:Y:S02]  /*33e0*/  @!P3 IMAD R39, R39, R22.reuse, RZ ;  /* 0x000000162727b224 */ /* 0x080fe400078e02ff */
[-C--:B------:R-:W-:Y:S01]  /*33f0*/  @!P5 IMAD R11, R36, R22.reuse, RZ ;  /* 0x00000016240bd224 */ /* 0x080fe200078e02ff */
[----:B------:R-:W-:Y:S01]  /*3400*/  @!P4 STG.E.U8 desc[UR36][R6.64+0x19], R37 ;  /* 0x000019250600c986 */ /* 0x000fe2000c101124 */
[C---:B------:R-:W-:Y:S02]  /*3410*/  ISETP.LT.OR P4, PT, R20.reuse, 0x1, !P0 ;  /* 0x000000011400780c */ /* 0x040fe40004781670 */
[C---:B------:R-:W-:Y:S01]  /*3420*/  ISETP.LT.OR P0, PT, R20.reuse, 0x9, !P0 ;  /* 0x000000091400780c */ /* 0x040fe20004701670 */
[----:B------:R-:W-:Y:S01]  /*3430*/  @!P5 STG.E.U8 desc[UR36][R6.64+0x18], R11 ;  /* 0x0000180b0600d986 */ /* 0x000fe2000c101124 */
[----:B------:R-:W-:Y:S01]  /*3440*/  ISETP.LT.OR P5, PT, R20, 0x1, !P1 ;  /* 0x000000011400780c */ /* 0x000fe20004fa1670 */
[----:B0-----:R-:W-:Y:S01]  /*3450*/  @!P2 IMAD R3, R38, R22, RZ ;  /* 0x000000162603a224 */ /* 0x001fe200078e02ff */
[----:B------:R-:W-:Y:S01]  /*3460*/  ISETP.LT.OR P1, PT, R20, 0x9, !P1 ;  /* 0x000000091400780c */ /* 0x000fe20004f21670 */
[----:B------:R-:W-:Y:S01]  /*3470*/  @!P3 STG.E.U8 desc[UR36][R4.64+0x19], R39 ;  /* 0x000019270400b986 */ /* 0x000fe2000c101124 */
[----:B------:R-:W-:-:S03]  /*3480*/  ISETP.GE.AND P3, PT, R58, 0x29, PT ;  /* 0x000000293a00780c */ /* 0x000fc60003f66270 */
[----:B------:R0:W-:Y:S01]  /*3490*/  @!P2 STG.E.U8 desc[UR36][R4.64+0x18], R3 ;  /* 0x000018030400a986 */ /* 0x0001e2000c101124 */
[----:B------:R-:W-:Y:S01]  /*34a0*/  ISETP.GE.AND P2, PT, R58, 0x2a, PT ;  /* 0x0000002a3a00780c */ /* 0x000fe20003f46270 */
[----:B------:R-:W-:-:S04]  /*34b0*/  @!P4 IMAD R9, R40, R22, RZ ;  /* 0x000000162809c224 */ /* 0x000fc800078e02ff */
[-C--:B------:R-:W-:Y:S01]  /*34c0*/  @!P5 IMAD R41, R41, R22.reuse, RZ ;  /* 0x000000162929d224 */ /* 0x080fe200078e02ff */
[----:B------:R-:W-:Y:S01]  /*34d0*/  @!P4 STG.E.U8 desc[UR36][R6.64+0x20], R9 ;  /* 0x000020090600c986 */ /* 0x000fe2000c101124 */
[C---:B------:R-:W-:Y:S01]  /*34e0*/  ISETP.LT.OR P4, PT, R20.reuse, 0x1, !P3 ;  /* 0x000000011400780c */ /* 0x040fe20005f81670 */
[-C--:B------:R-:W-:Y:S01]  /*34f0*/  @!P1 IMAD R43, R43, R22.reuse, RZ ;  /* 0x000000162b2b9224 */ /* 0x080fe200078e02ff */
        /* <DEDUP_REMOVED lines=25> */
[----:B------:R1:W-:Y:S01]  /*3690*/  @!P4 STG.E.U8 desc[UR36][R6.64+0x30], R9 ;  /* 0x000030090600c986 */ /* 0x0003e2000c101124 */
[C---:B------:R-:W-:Y:S01]  /*36a0*/  ISETP.LT.OR P4, PT, R20.reuse, 0x1, !P2 ;  /* 0x000000011400780c */ /* 0x040fe20005781670 */
[-C--:B------:R-:W-:Y:S01]  /*36b0*/  @!P0 IMAD R51, R51, R22.reuse, RZ ;  /* 0x0000001633338224 */ /* 0x080fe200078e02ff */
[C---:B------:R-:W-:Y:S01]  /*36c0*/  ISETP.LT.OR P2, PT, R20.reuse, 0x9, !P2 ;  /* 0x000000091400780c */ /* 0x040fe20005741670 */
[----:B------:R2:W-:Y:S01]  /*36d0*/  @!P5 STG.E.U8 desc[UR36][R6.64+0x31], R49 ;  /* 0x000031310600d986 */ /* 0x0005e2000c101124 */
[----:B------:R-:W-:Y:S01]  /*36e0*/  ISETP.LT.OR P5, PT, R20, 0x1, !P3 ;  /* 0x000000011400780c */ /* 0x000fe20005fa1670 */
[-C--:B0-----:R-:W-:Y:S01]  /*36f0*/  @!P1 IMAD R3, R50, R22.reuse, RZ ;  /* 0x0000001632039224 */ /* 0x081fe200078e02ff */
[----:B------:R-:W-:Y:S01]  /*3700*/  ISETP.LT.OR P3, PT, R20, 0x9, !P3 ;  /* 0x000000091400780c */ /* 0x000fe20005f61670 */
[----:B------:R2:W-:Y:S04]  /*3710*/  @!P0 STG.E.U8 desc[UR36][R4.64+0x31], R51 ;  /* 0x0000313304008986 */ /* 0x0005e8000c101124 */
[----:B------:R2:W-:Y:S02]  /*3720*/  @!P1 STG.E.U8 desc[UR36][R4.64+0x30], R3 ;  /* 0x0000300304009986 */ /* 0x0005e4000c101124 */
[----:B------:R-:W-:-:S02]  /*3730*/  @!P4 IMAD R11, R52, R22, RZ ;  /* 0x00000016340bc224 */ /* 0x000fc400078e02ff */
[-C--:B-1----:R-:W-:Y:S02]  /*3740*/  @!P2 IMAD R9, R54, R22.reuse, RZ ;  /* 0x000000163609a224 */ /* 0x082fe400078e02ff */
[-C--:B------:R-:W-:Y:S01]  /*3750*/  @!P5 IMAD R53, R53, R22.reuse, RZ ;  /* 0x000000163535d224 */ /* 0x080fe200078e02ff */
[----:B------:R2:W-:Y:S01]  /*3760*/  @!P4 STG.E.U8 desc[UR36][R6.64+0x38], R11 ;  /* 0x0000380b0600c986 */ /* 0x0005e2000c101124 */
[----:B------:R-:W-:-:S03]  /*3770*/  @!P3 IMAD R55, R55, R22, RZ ;  /* 0x000000163737b224 */ /* 0x000fc600078e02ff */
[----:B------:R2:W-:Y:S04]  /*3780*/  @!P5 STG.E.U8 desc[UR36][R6.64+0x39], R53 ;  /* 0x000039350600d986 */ /* 0x0005e8000c101124 */
[----:B------:R2:W-:Y:S04]  /*3790*/  @!P2 STG.E.U8 desc[UR36][R4.64+0x38], R9 ;  /* 0x000038090400a986 */ /* 0x0005e8000c101124 */
[----:B------:R2:W-:Y:S02]  /*37a0*/  @!P3 STG.E.U8 desc[UR36][R4.64+0x39], R55 ;  /* 0x000039370400b986 */ /* 0x0005e4000c101124 */
.L_x_94:
[----:B------:R-:W-:Y:S05]  /*37b0*/  BSYNC B0 ;  /* 0x0000000000007941 */ /* 0x000fea0003800000 */
.L_x_28:
[----:B------:R-:W-:Y:S01]  /*37c0*/  ULDC UR4, c[0x0][0xc] ;  /* 0x0000030000047ab9 */ /* 0x000fe20000000800 */
[----:B------:R-:W-:Y:S01]  /*37d0*/  ULDC UR5, c[0x0][0x10] ;  /* 0x0000040000057ab9 */ /* 0x000fe20000000800 */
[----:B-12---:R-:W1:Y:S01]  /*37e0*/  LDC R3, c[0x0][0x14] ;  /* 0x00000500ff037b82 */ /* 0x006e620000000800 */
[----:B------:R-:W-:Y:S01]  /*37f0*/  UIMAD.WIDE.U32 UR4, UR4, UR5, URZ ;  /* 0x00000005040472a5 */ /* 0x000fe2000f8e003f */
[----:B------:R-:W-:Y:S01]  /*3800*/  PRMT R0, RZ, 0x7610, R0 ;  /* 0x00007610ff007816 */ /* 0x000fe20000000000 */
[----:B------:R-:W-:Y:S02]  /*3810*/  IMAD.MOV.U32 R58, RZ, RZ, -0x1 ;  /* 0xffffffffff3a7424 */ /* 0x000fe400078e00ff */
[----:B------:R-:W-:Y:S02]  /*3820*/  IMAD.MOV.U32 R59, RZ, RZ, -0x1 ;  /* 0xffffffffff3b7424 */ /* 0x000fe400078e00ff */
[----:B-1----:R-:W-:-:S04]  /*3830*/  IMAD.WIDE.U32 R16, R3, UR4, R16 ;  /* 0x0000000403107c25 */ /* 0x002fc8000f8e0010 */
[----:B------:R-:W-:Y:S01]  /*3840*/  IMAD R3, R3, UR5, RZ ;  /* 0x0000000503037c24 */ /* 0x000fe2000f8e02ff */
[----:B------:R-:W-:Y:S02]  /*3850*/  ULDC.64 UR4, c[0x0][0x650] ;  /* 0x0001940000047ab9 */ /* 0x000fe40000000a00 */
[----:B------:R-:W-:Y:S01]  /*3860*/  ISETP.GE.U32.AND P0, PT, R16, UR4, PT ;  /* 0x0000000410007c0c */ /* 0x000fe2000bf06070 */
[----:B------:R-:W-:-:S05]  /*3870*/  IMAD.IADD R17, R17, 0x1, R3 ;  /* 0x0000000111117824 */ /* 0x000fca00078e0203 */
[----:B------:R-:W-:-:S13]  /*3880*/  ISETP.GE.U32.AND.EX P0, PT, R17, UR5, PT, P0 ;  /* 0x0000000511007c0c */ /* 0x000fda000bf06100 */
[----:B------:R-:W-:Y:S05]  /*3890*/  @P0 BRA `(.L_x_95) ;  /* 0x0000000400640947 */ /* 0x000fea0003800000 */
[----:B------:R-:W1:Y:S01]  /*38a0*/  S2R R12, SR_CTAID.X ;  /* 0x00000000000c7919 */ /* 0x000e620000002500 */
[----:B------:R-:W2:Y:S01]  /*38b0*/  LDC.64 R10, c[0x0][0x628] ;  /* 0x00018a00ff0a7b82 */ /* 0x000ea20000000a00 */
[----:B------:R-:W-:Y:S01]  /*38c0*/  ULDC UR4, c[0x0][0x150] ;  /* 0x0000540000047ab9 */ /* 0x000fe20000000800 */
[----:B------:R-:W-:Y:S01]  /*38d0*/  IMAD.MOV.U32 R8, RZ, RZ, R16 ;  /* 0x000000ffff087224 */ /* 0x000fe200078e0010 */
[----:B------:R-:W3:Y:S01]  /*38e0*/  S2R R24, SR_CTAID.Y ;  /* 0x0000000000187919 */ /* 0x000ee20000002600 */
[----:B------:R-:W-:-:S04]  /*38f0*/  IMAD.MOV.U32 R9, RZ, RZ, R17 ;  /* 0x000000ffff097224 */ /* 0x000fc800078e0011 */
[----:B------:R-:W0:Y:S08]  /*3900*/  LDC R21, c[0x0][0x144] ;  /* 0x00005100ff157b82 */ /* 0x000e300000000800 */
[----:B------:R-:W0:Y:S08]  /*3910*/  LDC R0, c[0x0][0x630] ;  /* 0x00018c00ff007b82 */ /* 0x000e300000000800 */
[----:B------:R-:W0:Y:S01]  /*3920*/  LDC.64 R14, c[0x0][0x620] ;  /* 0x00018800ff0e7b82 */ /* 0x000e220000000a00 */
[----:B--2---:R-:W-:-:S04]  /*3930*/  ISETP.NE.U32.AND P0, PT, R10, RZ, PT ;  /* 0x000000ff0a00720c */ /* 0x004fc80003f05070 */
[----:B------:R-:W-:Y:S02]  /*3940*/  ISETP.NE.AND.EX P0, PT, R11, RZ, PT, P0 ;  /* 0x000000ff0b00720c */ /* 0x000fe40003f05300 */
[----:B-1----:R-:W-:-:S05]  /*3950*/  I2FP.F32.U32 R3, R12 ;  /* 0x0000000c00037245 */ /* 0x002fca0000201000 */
[----:B------:R-:W-:-:S04]  /*3960*/  FMUL R3, R3, UR4 ;  /* 0x0000000403037c20 */ /* 0x000fc80008400000 */
[----:B------:R1:W2:Y:S02]  /*3970*/  F2I.U32.TRUNC.NTZ R20, R3 ;  /* 0x0000000300147305 */ /* 0x0002a4000020f000 */
[----:B---3--:R-:W-:Y:S05]  /*3980*/  @!P0 BRA `(.L_x_96) ;  /* 0x0000000000288947 */ /* 0x008fea0003800000 */
[----:B-1----:R-:W1:Y:S02]  /*3990*/  LDC R3, c[0x0][0x634] ;  /* 0x00018d00ff037b82 */ /* 0x002e640000000800 */
[----:B-1----:R-:W-:-:S05]  /*39a0*/  IADD3 R3, P0, R16, R3, RZ ;  /* 0x0000000310037210 */ /* 0x002fca0007f1e0ff */
[----:B------:R-:W-:-:S04]  /*39b0*/  IMAD.X R13, RZ, RZ, R17, P0 ;  /* 0x000000ffff0d7224 */ /* 0x000fc800000e0611 */
[----:B0---4-:R-:W-:-:S04]  /*39c0*/  IMAD.WIDE.U32 R4, R13, R10, RZ ;  /* 0x0000000a0d047225 */ /* 0x011fc800078e00ff */
[----:B------:R-:W-:-:S04]  /*39d0*/  IMAD.WIDE.U32 R6, P0, R3, R11, R4 ;  /* 0x0000000b03067225 */ /* 0x000fc80007800004 */
[----:B------:R-:W-:-:S04]  /*39e0*/  IMAD.WIDE.U32 R4, R3, R10, RZ ;  /* 0x0000000a03047225 */ /* 0x000fc800078e00ff */
[----:B------:R-:W-:Y:S01]  /*39f0*/  IMAD.X R9, RZ, RZ, RZ, P0 ;  /* 0x000000ffff097224 */ /* 0x000fe200000e06ff */
[----:B------:R-:W-:Y:S01]  /*3a00*/  IADD3 RZ, P0, R5, R6, RZ ;  /* 0x0000000605ff7210 */ /* 0x000fe20007f1e0ff */
[----:B------:R-:W-:-:S04]  /*3a10*/  IMAD.MOV.U32 R8, RZ, RZ, R7 ;  /* 0x000000ffff087224 */ /* 0x000fc800078e0007 */
[----:B------:R-:W-:-:S08]  /*3a20*/  IMAD.WIDE.U32.X R8, R13, R11, R8, P0 ;  /* 0x0000000b0d087225 */ /* 0x000fd000000e0408 */
.L_x_96:
[----:B------:R-:W3:Y:S01]  /*3a30*/  LDC.64 R30, c[0x0][0x640] ;  /* 0x00019000ff1e7b82 */ /* 0x000ee20000000a00 */
[-CC-:B0-----:R-:W-:Y:S01]  /*3a40*/  SHF.R.U64 R59, R8, R0.reuse, R9.reuse ;  /* 0x00000000083b7219 */ /* 0x181fe20000001209 */
[----:B--2---:R-:W-:Y:S01]  /*3a50*/  IMAD.MOV R20, RZ, RZ, -R20 ;  /* 0x000000ffff147224 */ /* 0x004fe200078e0a14 */
[----:B------:R-:W-:Y:S01]  /*3a60*/  SHF.R.U32.HI R0, RZ, R0, R9 ;  /* 0x00000000ff007219 */ /* 0x000fe20000011609 */
[----:B------:R-:W-:Y:S01]  /*3a70*/  ULDC UR4, c[0x0][0x154] ;  /* 0x0000550000047ab9 */ /* 0x000fe20000000800 */
[----:B-1----:R-:W-:Y:S01]  /*3a80*/  IADD3 R3, P0, RZ, -R59, RZ ;  /* 0x8000003bff037210 */ /* 0x002fe20007f1e0ff */
[----:B------:R-:W-:Y:S02]  /*3a90*/  IMAD R26, R21, R20, R12 ;  /* 0x00000014151a7224 */ /* 0x000fe400078e020c */
[----:B------:R-:W0:Y:S01]  /*3aa0*/  LDC R6, c[0x0][0x618] ;  /* 0x00018600ff067b82 */ /* 0x000e220000000800 */
[----:B------:R-:W-:Y:S02]  /*3ab0*/  IMAD.MOV.U32 R7, RZ, RZ, 0x1 ;  /* 0x00000001ff077424 */ /* 0x000fe400078e00ff */
[----:B----4-:R-:W-:-:S04]  /*3ac0*/  IMAD.X R5, RZ, RZ, ~R0, P0 ;  /* 0x000000ffff057224 */ /* 0x010fc800000e0e00 */
[-C--:B------:R-:W-:Y:S01]  /*3ad0*/  IMAD R0, R5, R14.reuse, RZ ;  /* 0x0000000e05007224 */ /* 0x080fe200078e02ff */
[----:B------:R-:W1:Y:S01]  /*3ae0*/  LDC R8, c[0x0][0x608] ;  /* 0x00018200ff087b82 */ /* 0x000e620000000800 */
[----:B------:R-:W-:-:S04]  /*3af0*/  IMAD.WIDE.U32 R4, R3, R14, R16 ;  /* 0x0000000e03047225 */ /* 0x000fc800078e0010 */
[----:B------:R-:W-:Y:S01]  /*3b00*/  IMAD R3, R3, R15, R0 ;  /* 0x0000000f03037224 */ /* 0x000fe200078e0200 */
[----:B------:R-:W-:Y:S02]  /*3b10*/  I2FP.F32.U32 R0, R24 ;  /* 0x0000001800007245 */ /* 0x000fe40000201000 */
[----:B------:R-:W2:Y:S01]  /*3b20*/  LDC R28, c[0x0][0x658] ;  /* 0x00019600ff1c7b82 */ /* 0x000ea20000000800 */
[----:B------:R-:W-:Y:S01]  /*3b30*/  IMAD.IADD R3, R5, 0x1, R3 ;  /* 0x0000000105037824 */ /* 0x000fe200078e0203 */
[----:B---3--:R-:W-:Y:S01]  /*3b40*/  ISETP.NE.U32.AND P0, PT, R30, RZ, PT ;  /* 0x000000ff1e00720c */ /* 0x008fe20003f05070 */
[----:B------:R-:W-:Y:S01]  /*3b50*/  FMUL R0, R0, UR4 ;  /* 0x0000000400007c20 */ /* 0x000fe20008400000 */
[----:B------:R-:W-:Y:S02]  /*3b60*/  IMAD.MOV.U32 R5, RZ, RZ, -0x1 ;  /* 0xffffffffff057424 */ /* 0x000fe400078e00ff */
[----:B------:R-:W-:Y:S01]  /*3b70*/  ISETP.NE.AND.EX P0, PT, R31, RZ, PT, P0 ;  /* 0x000000ff1f00720c */ /* 0x000fe20003f05300 */
[----:B------:R3:W4:Y:S01]  /*3b80*/  F2I.U32.TRUNC.NTZ R13, R0 ;  /* 0x00000000000d7305 */ /* 0x000722000020f000 */
[----:B------:R-:W3:Y:S01]  /*3b90*/  LDC R15, c[0x0][0x148] ;  /* 0x00005200ff0f7b82 */ /* 0x000ee20000000800 */
[----:B0-----:R-:W-:-:S02]  /*3ba0*/  SHF.R.U64 R12, R4, R6, R3 ;  /* 0x00000006040c7219 */ /* 0x001fc40000001203 */
[----:B------:R-:W-:-:S05]  /*3bb0*/  SHF.R.U32.HI R3, RZ, R6, R3 ;  /* 0x00000006ff037219 */ /* 0x000fca0000011603 */
[----:B------:R-:W0:Y:S01]  /*3bc0*/  LDC R20, c[0x0][0x600] ;  /* 0x00018000ff147b82 */ /* 0x000e220000000800 */
[-CC-:B-1----:R-:W-:Y:S02]  /*3bd0*/  SHF.R.U64 R10, R12, R8.reuse, R3.reuse ;  /* 0x000000080c0a7219 */ /* 0x182fe40000001203 */
[----:B------:R-:W-:-:S05]  /*3be0*/  SHF.R.U32.HI R3, RZ, R8, R3 ;  /* 0x00000008ff037219 */ /* 0x000fca0000011603 */
[----:B------:R-:W1:Y:S01]  /*3bf0*/  LDC R21, c[0x0][0x648] ;  /* 0x00019200ff157b82 */ /* 0x000e620000000800 */
[-C--:B--2---:R-:W-:Y:S02]  /*3c00*/  SHF.L.U32 R4, R5, R28.reuse, RZ ;  /* 0x0000001c05047219 */ /* 0x084fe400000006ff */
[-CC-:B------:R-:W-:Y:S02]  /*3c10*/  SHF.R.U64 R14, R10, R28.reuse, R3.reuse ;  /* 0x0000001c0a0e7219 */ /* 0x180fe40000001203 */
[----:B------:R-:W-:Y:S02]  /*3c20*/  SHF.R.U32.HI R5, RZ, R28, R3 ;  /* 0x0000001cff057219 */ /* 0x000fe40000011603 */
[----:B------:R-:W-:Y:S01]  /*3c30*/  LOP3.LUT R57, RZ, R4, RZ, 0x33, !PT ;  /* 0x00000004ff397212 */ /* 0x000fe200078e33ff */
[----:B------:R-:W2:Y:S01]  /*3c40*/  LDC R25, c[0x0][0x638] ;  /* 0x00018e00ff197b82 */ /* 0x000ea20000000800 */
[----:B------:R-:W-:Y:S01]  /*3c50*/  SHF.L.U32 R28, R7, R28, RZ ;  /* 0x0000001c071c7219 */ /* 0x000fe200000006ff */
[----:B------:R-:W-:-:S06]  /*3c60*/  IMAD.MOV.U32 R4, RZ, RZ, R14 ;  /* 0x000000ffff047224 */ /* 0x000fcc00078e000e */
[----:B------:R-:W0:Y:S01]  /*3c70*/  LDC R27, c[0x0][0x610] ;  /* 0x00018400ff1b7b82 */ /* 0x000e220000000800 */
[----:B----4-:R-:W-:Y:S05]  /*3c80*/  @!P0 BRA `(.L_x_97) ;  /* 0x0000000000288947 */ /* 0x010fea0003800000 */
[----:B------:R-:W4:Y:S02]  /*3c90*/  LDC R3, c[0x0][0x64c] ;  /* 0x00019300ff037b82 */ /* 0x000f240000000800 */
[----:B----4-:R-:W-:-:S05]  /*3ca0*/  IADD3 R3, P0, R14, R3, RZ ;  /* 0x000000030e037210 */ /* 0x010fca0007f1e0ff */
        /* <DEDUP_REMOVED lines=8> */
.L_x_97:
[----:B------:R-:W-:Y:S01]  /*3d30*/  ISETP.NE.AND P0, PT, R2, 0x1, PT ;  /* 0x000000010200780c */ /* 0x000fe20003f05270 */
[----:B------:R-:W-:Y:S01]  /*3d40*/  IMAD.MOV R13, RZ, RZ, -R13 ;  /* 0x000000ffff0d7224 */ /* 0x000fe200078e0a0d */
[----:B-1-3--:R-:W-:Y:S01]  /*3d50*/  SHF.R.U64 R0, R4, R21, R5 ;  /* 0x0000001504007219 */ /* 0x00afe20000001205 */
[----:B0-----:R-:W-:Y:S01]  /*3d60*/  VIADD R5, R20, 0xffffffff ;  /* 0xffffffff14057836 */ /* 0x001fe20000000000 */
[----:B------:R-:W-:-:S03]  /*3d70*/  LOP3.LUT R57, R10, R57, RZ, 0xc0, !PT ;  /* 0x000000390a397212 */ /* 0x000fc600078ec0ff */
[----:B------:R-:W-:Y:S01]  /*3d80*/  IMAD.MOV R3, RZ, RZ, -R0 ;  /* 0x000000ffff037224 */ /* 0x000fe200078e0a00 */
[----:B------:R-:W-:Y:S01]  /*3d90*/  LOP3.LUT R5, R12, R5, RZ, 0xc0, !PT ;  /* 0x000000050c057212 */ /* 0x000fe200078ec0ff */
[----:B------:R-:W-:Y:S02]  /*3da0*/  IMAD R57, R28, R0, R57 ;  /* 0x000000001c397224 */ /* 0x000fe400078e0239 */
[----:B--2---:R-:W-:Y:S02]  /*3db0*/  IMAD R0, R3, R25, R14 ;  /* 0x0000001903007224 */ /* 0x004fe400078e020e */
[----:B------:R-:W-:Y:S02]  /*3dc0*/  @P0 IMAD R26, R15, R13, R24 ;  /* 0x0000000d0f1a0224 */ /* 0x000fe400078e0218 */
[----:B------:R-:W-:Y:S02]  /*3dd0*/  IMAD R4, R0, R20, R5 ;  /* 0x0000001400047224 */ /* 0x000fe400078e0205 */
[----:B------:R-:W-:-:S02]  /*3de0*/  IMAD R57, R57, R27, R26 ;  /* 0x0000001b39397224 */ /* 0x000fc400078e021a */
[----:B------:R-:W-:-:S03]  /*3df0*/  IMAD.MOV.U32 R3, RZ, RZ, 0x1 ;  /* 0x00000001ff037424 */ /* 0x000fc600078e00ff */
[----:B------:R-:W-:Y:S02]  /*3e00*/  SEL R58, R4, R57, !P0 ;  /* 0x00000039043a7207 */ /* 0x000fe40004000000 */
[----:B------:R-:W-:Y:S02]  /*3e10*/  PRMT R0, R3, 0x7610, R0 ;  /* 0x0000761003007816 */ /* 0x000fe40000000000 */
[----:B------:R-:W-:-:S07]  /*3e20*/  SEL R57, R57, R4, !P0 ;  /* 0x0000000439397207 */ /* 0x000fce0004000000 */
.L_x_95:
[----:B------:R-:W-:-:S13]  /*3e30*/  LOP3.LUT P0, RZ, R0, 0xff, RZ, 0xc0, !PT ;  /* 0x000000ff00ff7812 */ /* 0x000fda000780c0ff */
[----:B------:R-:W-:Y:S05]  /*3e40*/  @P0 BRA `(.L_x_98) ;  /* 0xffffffd0003c0947 */ /* 0x000fea000383ffff */
[----:B------:R-:W-:Y:S05]  /*3e50*/  EXIT ;  /* 0x000000000000794d */ /* 0x000fea0003800000 */
.L_x_3:
[----:B0-----:R-:W-:Y:S01]  /*3e60*/  ULDC.64 UR4, c[0x0][0x650] ;  /* 0x0001940000047ab9 */ /* 0x001fe20000000a00 */
        /* <DEDUP_REMOVED lines=25> */
.L_x_100:
[--C-:B------:R-:W-:Y:S01]  /*4000*/  SHF.R.U64 R12, R10, R14, R11.reuse ;  /* 0x0000000e0a0c7219 */ /* 0x100fe2000000120b */
[----:B------:R-:W0:Y:S01]  /*4010*/  LDC R22, c[0x0][0x618] ;  /* 0x00018600ff167b82 */ /* 0x000e220000000800 */
[----:B------:R-:W-:Y:S01]  /*4020*/  I2FP.F32.U32 R6, R4 ;  /* 0x0000000400067245 */ /* 0x000fe20000201000 */
[----:B------:R-:W-:Y:S01]  /*4030*/  ULDC UR4, c[0x0][0x150] ;  /* 0x0000540000047ab9 */ /* 0x000fe20000000800 */
[----:B------:R-:W-:Y:S02]  /*4040*/  SHF.R.U32.HI R5, RZ, R14, R11 ;  /* 0x0000000eff057219 */ /* 0x000fe4000001160b */
[----:B------:R-:W-:Y:S01]  /*4050*/  IADD3 R9, P0, RZ, -R12, RZ ;  /* 0x8000000cff097210 */ /* 0x000fe20007f1e0ff */
[----:B------:R-:W-:Y:S01]  /*4060*/  FMUL R11, R6, UR4 ;  /* 0x00000004060b7c20 */ /* 0x000fe20008400000 */
[----:B------:R-:W-:Y:S01]  /*4070*/  ULDC UR4, c[0x0][0x154] ;  /* 0x0000550000047ab9 */ /* 0x000fe20000000800 */
[----:B------:R-:W1:Y:S02]  /*4080*/  LDC.64 R24, c[0x0][0x640] ;  /* 0x00019000ff187b82 */ /* 0x000e640000000a00 */
[----:B------:R-:W-:-:S02]  /*4090*/  IMAD.X R5, RZ, RZ, ~R5, P0 ;  /* 0x000000ffff057224 */ /* 0x000fc400000e0e05 */
[----:B------:R-:W2:Y:S01]  /*40a0*/  F2I.U32.TRUNC.NTZ R11, R11 ;  /* 0x0000000b000b7305 */ /* 0x000ea2000020f000 */
[----:B------:R-:W-:-:S03]  /*40b0*/  IMAD.WIDE.U32 R6, R9, R20, R16 ;  /* 0x0000001409067225 */ /* 0x000fc600078e0010 */
[----:B------:R-:W3:Y:S01]  /*40c0*/  LDC R13, c[0x0][0x144] ;  /* 0x00005100ff0d7b82 */ /* 0x000ee20000000800 */
[----:B------:R-:W-:-:S04]  /*40d0*/  IMAD R8, R5, R20, RZ ;  /* 0x0000001405087224 */ /* 0x000fc800078e02ff */
[----:B------:R-:W-:Y:S02]  /*40e0*/  IMAD R5, R9, R21, R8 ;  /* 0x0000001509057224 */ /* 0x000fe400078e0208 */
[----:B------:R-:W-:Y:S01]  /*40f0*/  IMAD.MOV.U32 R8, RZ, RZ, -0x1 ;  /* 0xffffffffff087424 */ /* 0x000fe200078e00ff */
[----:B------:R-:W4:Y:S01]  /*4100*/  LDC R14, c[0x0][0x608] ;  /* 0x00018200ff0e7b82 */ /* 0x000f220000000800 */
[----:B------:R-:W-:Y:S01]  /*4110*/  IMAD.IADD R5, R7, 0x1, R5 ;  /* 0x0000000107057824 */ /* 0x000fe200078e0205 */
[----:B------:R-:W-:-:S04]  /*4120*/  I2FP.F32.U32 R7, R3 ;  /* 0x0000000300077245 */ /* 0x000fc80000201000 */
[-C--:B0-----:R-:W-:Y:S01]  /*4130*/  SHF.R.U64 R10, R6, R22.reuse, R5 ;  /* 0x00000016060a7219 */ /* 0x081fe20000001205 */
[----:B--2---:R-:W-:Y:S01]  /*4140*/  IMAD.MOV R6, RZ, RZ, -R11 ;  /* 0x000000ffff067224 */ /* 0x004fe200078e0a0b */
[----:B------:R-:W0:Y:S01]  /*4150*/  LDC R9, c[0x0][0x658] ;  /* 0x00019600ff097b82 */ /* 0x000e220000000800 */
[----:B-1----:R-:W-:Y:S01]  /*4160*/  ISETP.NE.U32.AND P0, PT, R24, RZ, PT ;  /* 0x000000ff1800720c */ /* 0x002fe20003f05070 */
[----:B------:R-:W-:Y:S01]  /*4170*/  FMUL R7, R7, UR4 ;  /* 0x0000000407077c20 */ /* 0x000fe20008400000 */
[----:B------:R-:W-:Y:S02]  /*4180*/  SHF.R.U32.HI R5, RZ, R22, R5 ;  /* 0x00000016ff057219 */ /* 0x000fe40000011605 */
[----:B------:R-:W-:-:S03]  /*4190*/  ISETP.NE.AND.EX P0, PT, R25, RZ, PT, P0 ;  /* 0x000000ff1900720c */ /* 0x000fc60003f05300 */
[----:B------:R-:W1:Y:S01]  /*41a0*/  LDC R20, c[0x0][0x148] ;  /* 0x00005200ff147b82 */ /* 0x000e620000000800 */
[----:B---3--:R-:W-:Y:S02]  /*41b0*/  IMAD R23, R13, R6, R4 ;  /* 0x000000060d177224 */ /* 0x008fe400078e0204 */
[----:B------:R-:W-:-:S05]  /*41c0*/  IMAD.MOV.U32 R6, RZ, RZ, 0x1 ;  /* 0x00000001ff067424 */ /* 0x000fca00078e00ff */
[----:B------:R-:W2:Y:S01]  /*41d0*/  LDC R21, c[0x0][0x600] ;  /* 0x00018000ff157b82 */ /* 0x000ea20000000800 */
[-CC-:B----4-:R-:W-:Y:S02]  /*41e0*/  SHF.R.U64 R13, R10, R14.reuse, R5.reuse ;  /* 0x0000000e0a0d7219 */ /* 0x190fe40000001205 */
[----:B------:R-:W-:Y:S02]  /*41f0*/  SHF.R.U32.HI R4, RZ, R14, R5 ;  /* 0x0000000eff047219 */ /* 0x000fe40000011605 */
[----:B------:R3:W4:Y:S03]  /*4200*/  F2I.U32.TRUNC.NTZ R14, R7 ;  /* 0x00000007000e7305 */ /* 0x000726000020f000 */
[----:B------:R-:W1:Y:S01]  /*4210*/  LDC R26, c[0x0][0x648] ;  /* 0x00019200ff1a7b82 */ /* 0x000e620000000800 */
[-C--:B0-----:R-:W-:Y:S02]  /*4220*/  SHF.R.U64 R15, R13, R9.reuse, R4 ;  /* 0x000000090d0f7219 */ /* 0x081fe40000001204 */
[----:B------:R-:W-:-:S02]  /*4230*/  SHF.L.U32 R8, R8, R9, RZ ;  /* 0x0000000908087219 */ /* 0x000fc400000006ff */
[-C--:B------:R-:W-:Y:S01]  /*4240*/  SHF.R.U32.HI R5, RZ, R9.reuse, R4 ;  /* 0x00000009ff057219 */ /* 0x080fe20000011604 */
[----:B------:R-:W-:Y:S01]  /*4250*/  IMAD.MOV.U32 R4, RZ, RZ, R15 ;  /* 0x000000ffff047224 */ /* 0x000fe200078e000f */
[----:B------:R-:W-:Y:S01]  /*4260*/  SHF.L.U32 R22, R6, R9, RZ ;  /* 0x0000000906167219 */ /* 0x000fe200000006ff */
[----:B------:R-:W0:Y:S01]  /*4270*/  LDC R27, c[0x0][0x638] ;  /* 0x00018e00ff1b7b82 */ /* 0x000e220000000800 */
[----:B------:R-:W-:-:S07]  /*4280*/  LOP3.LUT R28, RZ, R8, RZ, 0x33, !PT ;  /* 0x00000008ff1c7212 */ /* 0x000fce00078e33ff */
        /* <DEDUP_REMOVED lines=12> */
.L_x_101:
[----:B------:R-:W-:Y:S01]  /*4350*/  ISETP.NE.AND P0, PT, R2, 0x1, PT ;  /* 0x000000010200780c */ /* 0x000fe20003f05270 */
[----:B--2---:R-:W-:Y:S01]  /*4360*/  VIADD R7, R21, 0xffffffff ;  /* 0xffffffff15077836 */ /* 0x004fe20000000000 */
[----:B-1----:R-:W-:Y:S01]  /*4370*/  SHF.R.U64 R5, R4, R26, R5 ;  /* 0x0000001a04057219 */ /* 0x002fe20000001205 */
[----:B------:R-:W-:Y:S01]  /*4380*/  IMAD.MOV R14, RZ, RZ, -R14 ;  /* 0x000000ffff0e7224 */ /* 0x000fe200078e0a0e */
[----:B------:R-:W-:Y:S01]  /*4390*/  LOP3.LUT R4, R13, R28, RZ, 0xc0, !PT ;  /* 0x0000001c0d047212 */ /* 0x000fe200078ec0ff */
[----:B------:R-:W-:Y:S01]  /*43a0*/  IMAD.MOV.U32 R8, RZ, RZ, R12 ;  /* 0x000000ffff087224 */ /* 0x000fe200078e000c */
[----:B------:R-:W-:Y:S01]  /*43b0*/  LOP3.LUT R10, R10, R7, RZ, 0xc0, !PT ;  /* 0x000000070a0a7212 */ /* 0x000fe200078ec0ff */
[----:B------:R-:W-:Y:S02]  /*43c0*/  IMAD.MOV R6, RZ, RZ, -R5 ;  /* 0x000000ffff067224 */ /* 0x000fe400078e0a05 */
[----:B------:R-:W-:-:S04]  /*43d0*/  IMAD R4, R22, R5, R4 ;  /* 0x0000000516047224 */ /* 0x000fc800078e0204 */
[----:B------:R-:W-:Y:S02]  /*43e0*/  @P0 IMAD R23, R20, R14, R3 ;  /* 0x0000000e14170224 */ /* 0x000fe400078e0203 */
[----:B0-----:R-:W-:Y:S02]  /*43f0*/  IMAD R3, R6, R27, R15 ;  /* 0x0000001b06037224 */ /* 0x001fe400078e020f */
[----:B------:R-:W-:Y:S02]  /*4400*/  IMAD R7, R4, R29, R23 ;  /* 0x0000001d04077224 */ /* 0x000fe400078e0217 */
[----:B------:R-:W-:Y:S02]  /*4410*/  IMAD R4, R3, R21, R10 ;  /* 0x0000001503047224 */ /* 0x000fe400078e020a */
[----:B------:R-:W-:-:S03]  /*4420*/  IMAD.MOV.U32 R6, RZ, RZ, 0x1 ;  /* 0x00000001ff067424 */ /* 0x000fc600078e00ff */
[----:B------:R-:W-:Y:S02]  /*4430*/  SEL R9, R4, R7, !P0 ;  /* 0x0000000704097207 */ /* 0x000fe40004000000 */
[----:B------:R-:W-:-:S07]  /*4440*/  SEL R7, R7, R4, !P0 ;  /* 0x0000000407077207 */ /* 0x000fce0004000000 */
.L_x_99:
[----:B------:R-:W-:-:S08]  /*4450*/  NOP ;  /* 0x0000000000007918 */ /* 0x000fd00000000000 */
[----:B------:R-:W0:-:S00]  /*4460*/  USETMAXREG.DEALLOC.CTAPOOL 0x28 ;  /* 0x00000028000079c8 */ /* 0x000e0000080e0500 */
[----:B0-----:R-:W-:-:S13]  /*4470*/  ISETP.NE.AND P0, PT, R0, RZ, PT ;  /* 0x000000ff0000720c */ /* 0x001fda0003f05270 */
[----:B------:R-:W-:Y:S05]  /*4480*/  @P0 EXIT ;  /* 0x000000000000094d */ /* 0x000fea0003800000 */
[----:B------:R-:W-:Y:S01]  /*4490*/  LOP3.LUT P0, RZ, R6, 0xff, RZ, 0xc0, !PT ;  /* 0x000000ff06ff7812 */ /* 0x000fe2000780c0ff */
[----:B------:R-:W-:Y:S02]  /*44a0*/  IMAD.MOV.U32 R0, RZ, RZ, 0x1 ;  /* 0x00000001ff007424 */ /* 0x000fe400078e00ff */
[----:B------:R-:W-:-:S10]  /*44b0*/  IMAD.MOV.U32 R12, RZ, RZ, RZ ;  /* 0x000000ffff0c7224 */ /* 0x000fd400078e00ff */
[----:B------:R-:W-:Y:S05]  /*44c0*/  @!P0 BRA `(.L_x_102) ;  /* 0x0000000c00308947 */ /* 0x000fea0003800000 */
[----:B------:R-:W0:Y:S01]  /*44d0*/  LDC R0, c[0x0][0x28c] ;  /* 0x0000a300ff007b82 */ /* 0x000e220000000800 */
[----:B------:R-:W-:Y:S01]  /*44e0*/  ULDC UR5, c[0x0][0x600] ;  /* 0x0001800000057ab9 */ /* 0x000fe20000000800 */
[----:B------:R-:W-:Y:S01]  /*44f0*/  ULDC UR4, c[0x0][0xc] ;  /* 0x0000030000047ab9 */ /* 0x000fe20000000800 */
[----:B------:R-:W-:Y:S01]  /*4500*/  UIADD3 UR16, UR5, -0x1, URZ ;  /* 0xffffffff05107890 */ /* 0x000fe2000fffe03f */
[C---:B------:R-:W-:Y:S01]  /*4510*/  LOP3.LUT P2, RZ, R18.reuse, 0x7f, RZ, 0xc0, !PT ;  /* 0x0000007f12ff7812 */ /* 0x040fe2000784c0ff */
[----:B------:R-:W-:Y:S01]  /*4520*/  ULDC UR6, c[0x0][0x658] ;  /* 0x0001960000067ab9 */ /* 0x000fe20000000800 */
[----:B------:R-:W-:Y:S01]  /*4530*/  ULDC UR5, c[0x0][0x10] ;  /* 0x0000040000057ab9 */ /* 0x000fe20000000800 */
[----:B------:R-:W-:Y:S01]  /*4540*/  UMOV UR7, 0xffffffff ;  /* 0xffffffff00077882 */ /* 0x000fe20000000000 */
[----:B------:R-:W-:Y:S01]  /*4550*/  UMOV UR8, 0x1 ;  /* 0x0000000100087882 */ /* 0x000fe20000000000 */
[----:B------:R-:W-:Y:S01]  /*4560*/  UIMAD.WIDE.U32 UR4, UR4, UR5, URZ ;  /* 0x00000005040472a5 */ /* 0x000fe2000f8e003f */
[----:B------:R-:W-:Y:S01]  /*4570*/  LOP3.LUT P0, RZ, R18, 0x1f, RZ, 0xc0, !PT ;  /* 0x0000001f12ff7812 */ /* 0x000fe2000780c0ff */
[----:B------:R-:W-:Y:S01]  /*4580*/  USHF.L.U32 UR7, UR7, UR6, URZ ;  /* 0x0000000607077299 */ /* 0x000fe2000800063f */
[----:B------:R-:W-:Y:S01]  /*4590*/  BSSY B0, `(.L_x_102) ;  /* 0x00000bf000007945 */ /* 0x000fe20003800000 */
[----:B------:R-:W-:Y:S01]  /*45a0*/  USHF.L.U32 UR18, UR8, UR6, URZ ;  /* 0x0000000608127299 */ /* 0x000fe2000800063f */
[----:B------:R-:W-:Y:S01]  /*45b0*/  IMAD.MOV.U32 R13, RZ, RZ, 0x1 ;  /* 0x00000001ff0d7424 */ /* 0x000fe200078e00ff */
[----:B------:R-:W-:Y:S01]  /*45c0*/  LOP3.LUT R11, R19, 0x2, RZ, 0xfc, !PT ;  /* 0x00000002130b7812 */ /* 0x000fe200078efcff */
[----:B------:R-:W-:Y:S01]  /*45d0*/  ULDC UR6, c[0x0][0x14] ;  /* 0x0000050000067ab9 */ /* 0x000fe20000000800 */
[----:B------:R-:W-:Y:S01]  /*45e0*/  PLOP3.LUT P0, PT, P0, P2, PT, 0x8a, 0x0 ;  /* 0x000000000000781c */ /* 0x000fe20000705172 */
[----:B------:R-:W-:Y:S01]  /*45f0*/  UIMAD.WIDE.U32 UR20, UR4, UR6, URZ ;  /* 0x00000006041472a5 */ /* 0x000fe2000f8e003f */
[----:B------:R-:W-:Y:S01]  /*4600*/  IMAD.MOV.U32 R12, RZ, RZ, RZ ;  /* 0x000000ffff0c7224 */ /* 0x000fe200078e00ff */
[----:B------:R-:W-:-:S02]  /*4610*/  UIMAD UR13, UR5, UR6, URZ ;  /* 0x00000006050d72a4 */ /* 0x000fc4000f8e023f */
[----:B------:R-:W-:Y:S01]  /*4620*/  ULOP3.LUT UR17, URZ, UR7, URZ, 0x33, !UPT ;  /* 0x000000073f117292 */ /* 0x000fe2000f8e333f */
[----:B0-----:R-:W-:Y:S01]  /*4630*/  VIADD R0, R0, 0x3f ;  /* 0x0000003f00007836 */ /* 0x001fe20000000000 */
[----:B------:R-:W-:Y:S01]  /*4640*/  UIADD3 UR13, UR21, UR13, URZ ;  /* 0x0000000d150d7290 */ /* 0x000fe2000fffe03f */
[----:B------:R-:W-:-:S03]  /*4650*/  ULDC.64 UR22, c[0x0][0x198] ;  /* 0x0000660000167ab9 */ /* 0x000fc60000000a00 */
[----:B------:R-:W-:-:S04]  /*4660*/  SHF.R.S32.HI R3, RZ, 0x1f, R0 ;  /* 0x0000001fff037819 */ /* 0x000fc80000011400 */
[----:B------:R-:W-:Y:S01]  /*4670*/  LEA.HI R3, R3, R0, RZ, 0x6 ;  /* 0x0000000003037211 */ /* 0x000fe200078f30ff */
[----:B------:R-:W-:-:S03]  /*4680*/  IMAD.MOV.U32 R0, RZ, RZ, 0x1 ;  /* 0x00000001ff007424 */ /* 0x000fc600078e00ff */
[----:B------:R-:W-:-:S05]  /*4690*/  SHF.R.S32.HI R3, RZ, 0x6, R3 ;  /* 0x00000006ff037819 */ /* 0x000fca0000011403 */
[----:B------:R-:W-:-:S07]  /*46a0*/  VIADD R10, R3, 0x1 ;  /* 0x00000001030a7836 */ /* 0x000fce0000000000 */
.L_x_114:
[----:B------:R-:W-:-:S03]  /*46b0*/  UMOV UR4, 0xffffffff ;  /* 0xffffffff00047882 */ /* 0x000fc60000000000 */
[----:B------:R-:W-:Y:S05]  /*46c0*/  BRA.DIV UR4, `(.L_x_103) ;  /* 0x0000000e04bc7947 */ /* 0x000fea000b800000 */
[----:B------:R-:W-:-:S13]  /*46d0*/  ELECT P6, URZ, PT ;  /* 0x00000000003f782f */ /* 0x000fda00038c0000 */
.L_x_126:
[----:B------:R-:W0:Y:S01]  /*46e0*/  LDC R4, c[0x0][0x28c] ;  /* 0x0000a300ff047b82 */ /* 0x000e220000000800 */
[----:B------:R-:W-:Y:S01]  /*46f0*/  BSSY B1, `(.L_x_104) ;  /* 0x0000037000017945 */ /* 0x000fe20003800000 */
[----:B0-----:R-:W-:-:S13]  /*4700*/  ISETP.LT.OR P6, PT, R4, 0x1, !P6 ;  /* 0x000000010400780c */ /* 0x001fda00077c1670 */
[----:B------:R-:W-:Y:S05]  /*4710*/  @P6 BRA `(.L_x_105) ;  /* 0x0000000000d06947 */ /* 0x000fea0003800000 */
[----:B------:R-:W-:Y:S02]  /*4720*/  IMAD.SHL.U32 R15, R9, 0x40, RZ ;  /* 0x00000040090f7824 */ /* 0x000fe400078e00ff */
[----:B------:R-:W-:Y:S02]  /*4730*/  IMAD.SHL.U32 R18, R7, 0x80, RZ ;  /* 0x0000008007127824 */ /* 0x000fe400078e00ff */
[----:B------:R-:W-:Y:S02]  /*4740*/  IMAD.MOV.U32 R20, RZ, RZ, RZ ;  /* 0x000000ffff147224 */ /* 0x000fe400078e00ff */
[----:B------:R-:W-:Y:S02]  /*4750*/  IMAD.MOV.U32 R4, RZ, RZ, R10 ;  /* 0x000000ffff047224 */ /* 0x000fe400078e000a */
[----:B------:R-:W-:Y:S02]  /*4760*/  IMAD.MOV.U32 R5, RZ, RZ, R0 ;  /* 0x000000ffff057224 */ /* 0x000fe400078e0000 */
[----:B------:R-:W-:-:S07]  /*4770*/  IMAD.MOV.U32 R6, RZ, RZ, R12 ;  /* 0x000000ffff067224 */ /* 0x000fce00078e000c */
.L_x_109:
[----:B------:R-:W0:Y:S01]  /*4780*/  S2R R14, SR_CgaCtaId ;  /* 0x00000000000e7919 */ /* 0x000e220000008800 */
[----:B------:R-:W-:Y:S01]  /*4790*/  MOV R7, 0x400 ;  /* 0x0000040000077802 */ /* 0x000fe20000000f00 */
[----:B------:R-:W1:Y:S03]  /*47a0*/  @!P2 LDC R9, c[0x0][0x500] ;  /* 0x00014000ff09ab82 */ /* 0x000e660000000800 */
[----:B0-----:R-:W-:Y:S02]  /*47b0*/  LEA R21, R14, R7, 0x18 ;  /* 0x000000070e157211 */ /* 0x001fe400078ec0ff */
[----:B------:R-:W-:-:S03]  /*47c0*/  SHF.L.U32 R7, R5, 0x1f, RZ ;  /* 0x0000001f05077819 */ /* 0x000fc600000006ff */
[----:B------:R-:W-:-:S04]  /*47d0*/  IMAD R14, R6, 0x8, R21 ;  /* 0x00000008060e7824 */ /* 0x000fc800078e0215 */
[----:B------:R-:W0:Y:S02]  /*47e0*/  SYNCS.PHASECHK.TRANS64.TRYWAIT P1, [R14+URZ+0x28], R7 ;  /* 0x000028070e0075a7 */ /* 0x000e24000802017f */
[----:B01----:R-:W-:Y:S05]  /*47f0*/  @!P1 BRA `(.L_x_106) ;  /* 0x0000000c00909947 */ /* 0x003fea0003800000 */
.L_x_127:
[----:B0-----:R-:W-:Y:S01]  /*4800*/  PRMT R7, R11, 0x9910, RZ ;  /* 0x000099100b077816 */ /* 0x001fe200000000ff */
[----:B------:R0:W-:Y:S03]  /*4810*/  @!P2 SYNCS.ARRIVE.TRANS64 RZ, [R14+URZ], R9 ;  /* 0x000000090effa9a7 */ /* 0x0001e6000800003f */
[----:B------:R-:W-:-:S13]  /*4820*/  ISETP.NE.AND P1, PT, R7, 0x2, PT ;  /* 0x000000020700780c */ /* 0x000fda0003f25270 */
[----:B0-----:R-:W-:Y:S05]  /*4830*/  @P1 BRA `(.L_x_107) ;  /* 0x0000000000041947 */ /* 0x001fea0003800000 */
[----:B------:R-:W-:Y:S01]  /*4840*/  BPT.TRAP 0x1 ;  /* 0x000000040000795c */ /* 0x000fe20000300000 */
.L_x_107:
[----:B------:R-:W-:Y:S05]  /*4850*/  @P0 BRA `(.L_x_108) ;  /* 0x0000000000040947 */ /* 0x000fea0003800000 */
[----:B------:R-:W-:Y:S01]  /*4860*/  BPT.TRAP 0x1 ;  /* 0x000000040000795c */ /* 0x000fe20000300000 */
.L_x_108:
[--C-:B------:R-:W-:Y:S01]  /*4870*/  IMAD R7, R6, 0x2000, R21.reuse ;  /* 0x0000200006077824 */ /* 0x100fe200078e0215 */
[----:B------:R-:W-:Y:S01]  /*4880*/  R2UR UR9, R14 ;  /* 0x000000000e0972ca */ /* 0x000fe200000e0000 */
[----:B------:R-:W-:Y:S01]  /*4890*/  IMAD R21, R6, 0x1000, R21 ;  /* 0x0000100006157824 */ /* 0x000fe200078e0215 */
[----:B------:R-:W-:Y:S01]  /*48a0*/  UIADD3 UR4, UP0, UR22, 0xf0, URZ ;  /* 0x000000f016047890 */ /* 0x000fe2000ff1e03f */
[----:B------:R-:W-:Y:S01]  /*48b0*/  VIADD R4, R4, 0xffffffff ;  /* 0xffffffff04047836 */ /* 0x000fe20000000000 */
[----:B------:R-:W-:Y:S01]  /*48c0*/  R2UR UR5, R7 ;  /* 0x00000000070572ca */ /* 0x000fe200000e0000 */
[----:B------:R-:W-:Y:S01]  /*48d0*/  UIADD3 UR24, UP1, UR22, 0x1f0, URZ ;  /* 0x000001f016187890 */ /* 0x000fe2000ff3e03f */
[----:B------:R-:W-:Y:S01]  /*48e0*/  R2UR UR8, R21 ;  /* 0x00000000150872ca */ /* 0x000fe200000e0000 */
[----:B------:R-:W-:Y:S01]  /*48f0*/  VIADD R6, R6, 0x1 ;  /* 0x0000000106067836 */ /* 0x000fe20000000000 */
[----:B------:R-:W-:Y:S01]  /*4900*/  R2UR UR11, R18 ;  /* 0x00000000120b72ca */ /* 0x000fe200000e0000 */
[----:B------:R-:W-:Y:S01]  /*4910*/  UIADD3.X UR25, URZ, UR23, URZ, UP1, !UPT ;  /* 0x000000173f197290 */ /* 0x000fe20008ffe43f */
[----:B------:R-:W-:Y:S01]  /*4920*/  R2UR UR10, R20 ;  /* 0x00000000140a72ca */ /* 0x000fe200000e0000 */
[----:B------:R-:W-:Y:S01]  /*4930*/  UMOV UR6, 0x0 ;  /* 0x0000000000067882 */ /* 0x000fe20000000000 */
[----:B------:R-:W-:Y:S01]  /*4940*/  R2UR UR12, R8 ;  /* 0x00000000080c72ca */ /* 0x000fe200000e0000 */
[----:B------:R-:W-:Y:S01]  /*4950*/  UMOV UR7, 0x10000000 ;  /* 0x1000000000077882 */ /* 0x000fe20000000000 */
[----:B------:R-:W-:Y:S01]  /*4960*/  R2UR UR19, R15 ;  /* 0x000000000f1372ca */ /* 0x000fe200000e0000 */
[----:B------:R-:W-:Y:S01]  /*4970*/  VIADD R20, R20, 0x40 ;  /* 0x0000004014147836 */ /* 0x000fe20000000000 */
[----:B------:R-:W-:Y:S01]  /*4980*/  ISETP.GT.AND P3, PT, R4, 0x1, PT ;  /* 0x000000010400780c */ /* 0x000fe20003f64270 */
[----:B------:R-:W-:Y:S01]  /*4990*/  UIADD3 UR14, UR5, 0x100, URZ ;  /* 0x00000100050e7890 */ /* 0x000fe2000fffe03f */
[----:B------:R-:W-:Y:S01]  /*49a0*/  ISETP.NE.AND P1, PT, R6, 0x5, PT ;  /* 0x000000050600780c */ /* 0x000fe20003f25270 */
[----:B------:R-:W-:-:S02]  /*49b0*/  UIADD3.X UR5, URZ, UR23, URZ, UP0, !UPT ;  /* 0x000000173f057290 */ /* 0x000fc400087fe43f */
[----:B------:R-:W-:Y:S01]  /*49c0*/  UIADD3 UR15, UR8, 0xa100, URZ ;  /* 0x0000a100080f7890 */ /* 0x000fe2000fffe03f */
[----:B------:R-:W-:Y:S02]  /*49d0*/  SEL R14, RZ, 0x1, P1 ;  /* 0x00000001ff0e7807 */ /* 0x000fe40000800000 */
[----:B------:R-:W-:Y:S01]  /*49e0*/  UMOV UR8, UR14 ;  /* 0x0000000e00087c82 */ /* 0x000fe20008000000 */
[----:B------:R-:W-:Y:S02]  /*49f0*/  SEL R6, R6, RZ, P1 ;  /* 0x000000ff06067207 */ /* 0x000fe40000800000 */
[----:B------:R-:W-:Y:S01]  /*4a00*/  LOP3.LUT R5, R5, R14, RZ, 0x3c, !PT ;  /* 0x0000000e05057212 */ /* 0x000fe200078e3cff */
[----:B------:R0:W-:Y:S02]  /*4a10*/  UTMALDG.3D [UR8], [UR4], desc[UR6] ;  /* 0x00000608040075b4 */ /* 0x0001e40008011000 */
[----:B0-----:R-:W-:Y:S01]  /*4a20*/  UMOV UR8, UR15 ;  /* 0x0000000f00087c82 */ /* 0x001fe20008000000 */
[----:B------:R-:W-:-:S02]  /*4a30*/  UMOV UR11, UR19 ;  /* 0x00000013000b7c82 */ /* 0x000fc40008000000 */
[----:B------:R0:W-:Y:S02]  /*4a40*/  UTMALDG.3D [UR8], [UR24], desc[UR6] ;  /* 0x00000608180075b4 */ /* 0x0001e40008011000 */
[----:B0-----:R-:W-:Y:S05]  /*4a50*/  @P3 BRA `(.L_x_109) ;  /* 0xfffffffc00483947 */ /* 0x001fea000383ffff */
.L_x_105:
[----:B------:R-:W-:Y:S05]  /*4a60*/  BSYNC B1 ;  /* 0x0000000000017941 */ /* 0x000fea0003800000 */
.L_x_104:
[----:B------:R-:W-:Y:S01]  /*4a70*/  LOP3.LUT P3, RZ, R13, 0xff, RZ, 0xc0, !PT ;  /* 0x000000ff0dff7812 */ /* 0x000fe2000786c0ff */
[----:B------:R-:W-:Y:S01]  /*4a80*/  IMAD.IADD R12, R3, 0x1, R12 ;  /* 0x00000001030c7824 */ /* 0x000fe200078e020c */
[----:B------:R-:W-:Y:S01]  /*4a90*/  IADD3 R16, P4, R16, UR20, RZ ;  /* 0x0000001410107c10 */ /* 0x000fe2000ff9e0ff */
[----:B------:R-:W-:Y:S01]  /*4aa0*/  ULDC.64 UR4, c[0x0][0x650] ;  /* 0x0001940000047ab9 */ /* 0x000fe20000000a00 */
[----:B------:R-:W-:Y:S01]  /*4ab0*/  BSSY B1, `(.L_x_110) ;  /* 0x000006a000017945 */ /* 0x000fe20003800000 */
[----:B------:R-:W-:Y:S01]  /*4ac0*/  IMAD.MOV.U32 R9, RZ, RZ, -0x1 ;  /* 0xffffffffff097424 */ /* 0x000fe200078e00ff */
[----:B------:R-:W-:Y:S01]  /*4ad0*/  ISETP.GT.U32.AND P1, PT, R12, 0x4, PT ;  /* 0x000000040c00780c */ /* 0x000fe20003f24070 */
[----:B------:R-:W-:Y:S01]  /*4ae0*/  IMAD.MOV.U32 R8, RZ, RZ, -0x1 ;  /* 0xffffffffff087424 */ /* 0x000fe200078e00ff */
[----:B------:R-:W-:Y:S02]  /*4af0*/  IADD3.X R17, R17, UR13, RZ, P4, !PT ;  /* 0x0000000d11117c10 */ /* 0x000fe4000a7fe4ff */
[----:B------:R-:W-:-:S02]  /*4b00*/  ISETP.LT.U32.AND P1, PT, R3, 0x5, P1 ;  /* 0x000000050300780c */ /* 0x000fc40000f21070 */
[----:B------:R-:W-:Y:S01]  /*4b10*/  PRMT R13, RZ, 0x7610, R13 ;  /* 0x00007610ff0d7816 */ /* 0x000fe2000000000d */
[----:B------:R-:W0:Y:S01]  /*4b20*/  @P3 S2R R5, SR_CgaCtaId ;  /* 0x0000000000053919 */ /* 0x000e220000008800 */
[----:B------:R-:W-:-:S04]  /*4b30*/  @P3 MOV R4, 0x400 ;  /* 0x0000040000043802 */ /* 0x000fc80000000f00 */
[----:B0-----:R-:W-:Y:S01]  /*4b40*/  @P3 LEA R6, R5, R4, 0x18 ;  /* 0x0000000405063211 */ /* 0x001fe200078ec0ff */
[----:B------:R-:W-:-:S03]  /*4b50*/  IMAD.WIDE.U32 R4, R12, -0x33333333, RZ ;  /* 0xcccccccd0c047825 */ /* 0x000fc600078e00ff */
[----:B------:R0:W-:Y:S01]  /*4b60*/  @P3 SYNCS.ARRIVE.TRANS64.A1T0 RZ, [R6+URZ+0x68], RZ ;  /* 0x000068ff06ff39a7 */ /* 0x0001e2000810003f */
[----:B------:R-:W-:Y:S02]  /*4b70*/  ISETP.GE.U32.AND P3, PT, R3, 0x5, PT ;  /* 0x000000050300780c */ /* 0x000fe40003f66070 */
[----:B------:R-:W-:Y:S02]  /*4b80*/  SHF.R.U32.HI R7, RZ, 0x2, R5 ;  /* 0x00000002ff077819 */ /* 0x000fe40000011605 */
[----:B------:R-:W-:Y:S02]  /*4b90*/  SEL R5, RZ, 0x1, !P1 ;  /* 0x00000001ff057807 */ /* 0x000fe40004800000 */
[----:B------:R-:W-:Y:S01]  /*4ba0*/  ISETP.GE.U32.AND P1, PT, R16, UR4, PT ;  /* 0x0000000410007c0c */ /* 0x000fe2000bf26070 */
[----:B------:R-:W-:Y:S01]  /*4bb0*/  IMAD R12, R7, -0x5, R12 ;  /* 0xfffffffb070c7824 */ /* 0x000fe200078e020c */
[----:B------:R-:W-:Y:S02]  /*4bc0*/  LOP3.LUT R0, R0, R5, RZ, 0x3c, !PT ;  /* 0x0000000500007212 */ /* 0x000fe400078e3cff */
[----:B------:R-:W-:-:S02]  /*4bd0*/  ISETP.GE.U32.AND.EX P1, PT, R17, UR5, PT, P1 ;  /* 0x0000000511007c0c */ /* 0x000fc4000bf26110 */
[----:B------:R-:W-:Y:S02]  /*4be0*/  PRMT R4, RZ, 0x7610, R4 ;  /* 0x00007610ff047816 */ /* 0x000fe40000000004 */
[----:B------:R-:W-:Y:S01]  /*4bf0*/  @P3 LOP3.LUT R0, R0, 0x1, R7, 0x78, !PT ;  /* 0x0000000100003812 */ /* 0x000fe200078e7807 */
[----:B------:R-:W-:-:S08]  /*4c00*/  IMAD.MOV.U32 R7, RZ, RZ, -0x1 ;  /* 0xffffffffff077424 */ /* 0x000fd000078e00ff */
[----:B0-----:R-:W-:Y:S05]  /*4c10*/  @P1 BRA `(.L_x_111) ;  /* 0x00000004004c1947 */ /* 0x001fea0003800000 */
[----:B------:R-:W-:Y:S01]  /*4c20*/  ULDC.64 UR4, c[0x0][0x628] ;  /* 0x00018a0000047ab9 */ /* 0x000fe20000000a00 */
[----:B------:R-:W0:Y:S01]  /*4c30*/  S2R R15, SR_CTAID.X ;  /* 0x00000000000f7919 */ /* 0x000e220000002500 */
[----:B------:R-:W-:Y:S01]  /*4c40*/  ISETP.NE.U32.AND P1, PT, RZ, UR4, PT ;  /* 0x00000004ff007c0c */ /* 0x000fe2000bf25070 */
[----:B------:R-:W-:Y:S01]  /*4c50*/  ULDC UR7, c[0x0][0x630] ;  /* 0x00018c0000077ab9 */ /* 0x000fe20000000800 */
[----:B------:R-:W-:Y:S01]  /*4c60*/  IMAD.MOV.U32 R4, RZ, RZ, R16 ;  /* 0x000000ffff047224 */ /* 0x000fe200078e0010 */
[----:B------:R-:W1:Y:S01]  /*4c70*/  S2R R14, SR_CTAID.Y ;  /* 0x00000000000e7919 */ /* 0x000e620000002600 */
[----:B------:R-:W-:Y:S01]  /*4c80*/  ISETP.NE.AND.EX P1, PT, RZ, UR5, PT, P1 ;  /* 0x00000005ff007c0c */ /* 0x000fe2000bf25310 */
[----:B------:R-:W-:-:S12]  /*4c90*/  IMAD.MOV.U32 R5, RZ, RZ, R17 ;  /* 0x000000ffff057224 */ /* 0x000fd800078e0011 */
[----:B------:R-:W-:Y:S05]  /*4ca0*/  @!P1 BRA `(.L_x_112) ;  /* 0x0000000000289947 */ /* 0x000fea0003800000 */
[----:B------:R-:W-:Y:S02]  /*4cb0*/  ULDC UR6, c[0x0][0x634] ;  /* 0x00018d0000067ab9 */ /* 0x000fe40000000800 */
[----:B------:R-:W-:-:S05]  /*4cc0*/  IADD3 R9, P1, R16, UR6, RZ ;  /* 0x0000000610097c10 */ /* 0x000fca000ff3e0ff */
[----:B------:R-:W-:-:S04]  /*4cd0*/  IMAD.X R21, RZ, RZ, R17, P1 ;  /* 0x000000ffff157224 */ /* 0x000fc800008e0611 */
[----:B------:R-:W-:-:S04]  /*4ce0*/  IMAD.WIDE.U32 R6, R21, UR4, RZ ;  /* 0x0000000415067c25 */ /* 0x000fc8000f8e00ff */
[----:B------:R-:W-:-:S04]  /*4cf0*/  IMAD.WIDE.U32 R6, P1, R9, UR5, R6 ;  /* 0x0000000509067c25 */ /* 0x000fc8000f820006 */
[----:B------:R-:W-:-:S04]  /*4d00*/  IMAD.WIDE.U32 R8, R9, UR4, RZ ;  /* 0x0000000409087c25 */ /* 0x000fc8000f8e00ff */
[----:B------:R-:W-:Y:S01]  /*4d10*/  IMAD.X R5, RZ, RZ, RZ, P1 ;  /* 0x000000ffff057224 */ /* 0x000fe200008e06ff */
[----:B------:R-:W-:Y:S01]  /*4d20*/  IADD3 RZ, P1, R9, R6, RZ ;  /* 0x0000000609ff7210 */ /* 0x000fe20007f3e0ff */
[----:B------:R-:W-:-:S04]  /*4d30*/  IMAD.MOV.U32 R4, RZ, RZ, R7 ;  /* 0x000000ffff047224 */ /* 0x000fc800078e0007 */
[----:B------:R-:W-:-:S08]  /*4d40*/  IMAD.WIDE.U32.X R4, R21, UR5, R4, P1 ;  /* 0x0000000515047c25 */ /* 0x000fd000088e0404 */
.L_x_112:
[--C-:B------:R-:W-:Y:S01]  /*4d50*/  SHF.R.U64 R8, R4, UR7, R5.reuse ;  /* 0x0000000704087c19 */ /* 0x100fe20008001205 */
[----:B------:R-:W-:Y:S01]  /*4d60*/  ULDC.64 UR4, c[0x0][0x620] ;  /* 0x0001880000047ab9 */ /* 0x000fe20000000a00 */
[----:B------:R-:W-:Y:S01]  /*4d70*/  SHF.R.U32.HI R4, RZ, UR7, R5 ;  /* 0x00000007ff047c19 */ /* 0x000fe20008011605 */
[----:B------:R-:W2:Y:S01]  /*4d80*/  LDC R24, c[0x0][0x144] ;  /* 0x00005100ff187b82 */ /* 0x000ea20000000800 */
[----:B------:R-:W-:Y:S01]  /*4d90*/  IADD3 R7, P1, RZ, -R8, RZ ;  /* 0x80000008ff077210 */ /* 0x000fe20007f3e0ff */
[----:B------:R-:W-:Y:S01]  /*4da0*/  ULDC.64 UR8, c[0x0][0x640] ;  /* 0x0001900000087ab9 */ /* 0x000fe20000000a00 */
[----:B0-----:R-:W-:Y:S01]  /*4db0*/  I2FP.F32.U32 R9, R15 ;  /* 0x0000000f00097245 */ /* 0x001fe20000201000 */
[----:B------:R-:W-:Y:S02]  /*4dc0*/  ULDC UR6, c[0x0][0x608] ;  /* 0x0001820000067ab9 */ /* 0x000fe40000000800 */
[----:B------:R-:W-:Y:S01]  /*4dd0*/  IMAD.X R4, RZ, RZ, ~R4, P1 ;  /* 0x000000ffff047224 */ /* 0x000fe200008e0e04 */
[----:B------:R-:W-:Y:S01]  /*4de0*/  ISETP.NE.U32.AND P1, PT, RZ, UR8, PT ;  /* 0x00000008ff007c0c */ /* 0x000fe2000bf25070 */
[----:B------:R-:W0:Y:S02]  /*4df0*/  LDC R21, c[0x0][0x148] ;  /* 0x00005200ff157b82 */ /* 0x000e240000000800 */
[----:B------:R-:W-:Y:S01]  /*4e00*/  IMAD R6, R4, UR4, RZ ;  /* 0x0000000404067c24 */ /* 0x000fe2000f8e02ff */
[----:B------:R-:W-:Y:S01]  /*4e10*/  ISETP.NE.AND.EX P1, PT, RZ, UR9, PT, P1 ;  /* 0x00000009ff007c0c */ /* 0x000fe2000bf25310 */
[----:B------:R-:W-:Y:S01]  /*4e20*/  IMAD.WIDE.U32 R4, R7, UR4, R16 ;  /* 0x0000000407047c25 */ /* 0x000fe2000f8e0010 */
[----:B------:R-:W-:-:S03]  /*4e30*/  ULDC UR4, c[0x0][0x150] ;  /* 0x0000540000047ab9 */ /* 0x000fc60000000800 */
[----:B------:R-:W-:Y:S02]  /*4e40*/  IMAD R7, R7, UR5, R6 ;  /* 0x0000000507077c24 */ /* 0x000fe4000f8e0206 */
[----:B------:R-:W-:Y:S01]  /*4e50*/  FMUL R6, R9, UR4 ;  /* 0x0000000409067c20 */ /* 0x000fe20008400000 */
[----:B------:R-:W-:Y:S01]  /*4e60*/  ULDC UR4, c[0x0][0x618] ;  /* 0x0001860000047ab9 */ /* 0x000fe20000000800 */
[----:B------:R-:W-:Y:S01]  /*4e70*/  ULDC UR5, c[0x0][0x154] ;  /* 0x0000550000057ab9 */ /* 0x000fe20000000800 */
[----:B------:R-:W-:-:S03]  /*4e80*/  IMAD.IADD R5, R5, 0x1, R7 ;  /* 0x0000000105057824 */ /* 0x000fc600078e0207 */
[----:B------:R-:W3:Y:S02]  /*4e90*/  F2I.U32.TRUNC.NTZ R6, R6 ;  /* 0x0000000600067305 */ /* 0x000ee4000020f000 */
[----:B------:R-:W-:Y:S02]  /*4ea0*/  SHF.R.U64 R9, R4, UR4, R5 ;  /* 0x0000000404097c19 */ /* 0x000fe40008001205 */
[----:B-1----:R-:W-:-:S05]  /*4eb0*/  I2FP.F32.U32 R4, R14 ;  /* 0x0000000e00047245 */ /* 0x002fca0000201000 */
[----:B------:R-:W-:Y:S01]  /*4ec0*/  FMUL R22, R4, UR5 ;  /* 0x0000000504167c20 */ /* 0x000fe20008400000 */
[----:B------:R-:W-:Y:S01]  /*4ed0*/  SHF.R.U32.HI R4, RZ, UR4, R5 ;  /* 0x00000004ff047c19 */ /* 0x000fe20008011605 */
[----:B------:R-:W-:-:S03]  /*4ee0*/  ULDC UR4, c[0x0][0x658] ;  /* 0x0001960000047ab9 */ /* 0x000fc60000000800 */
[--C-:B------:R-:W-:Y:S01]  /*4ef0*/  SHF.R.U64 R20, R9, UR6, R4.reuse ;  /* 0x0000000609147c19 */ /* 0x100fe20008001204 */
[----:B------:R-:W1:Y:S01]  /*4f00*/  F2I.U32.TRUNC.NTZ R22, R22 ;  /* 0x0000001600167305 */ /* 0x000e62000020f000 */
[----:B------:R-:W-:Y:S01]  /*4f10*/  SHF.R.U32.HI R5, RZ, UR6, R4 ;  /* 0x00000006ff057c19 */ /* 0x000fe20008011604 */
[----:B---3--:R-:W-:-:S03]  /*4f20*/  IMAD.MOV R6, RZ, RZ, -R6 ;  /* 0x000000ffff067224 */ /* 0x008fc600078e0a06 */
[----:B------:R-:W-:Y:S01]  /*4f30*/  SHF.R.U64 R18, R20, UR4, R5 ;  /* 0x0000000414127c19 */ /* 0x000fe20008001205 */
[----:B--2---:R-:W-:Y:S01]  /*4f40*/  IMAD R15, R24, R6, R15 ;  /* 0x00000006180f7224 */ /* 0x004fe200078e020f */
[----:B------:R-:W-:-:S03]  /*4f50*/  SHF.R.U32.HI R23, RZ, UR4, R5 ;  /* 0x00000004ff177c19 */ /* 0x000fc60008011605 */
[----:B------:R-:W-:Y:S02]  /*4f60*/  IMAD.MOV.U32 R4, RZ, RZ, R18 ;  /* 0x000000ffff047224 */ /* 0x000fe400078e0012 */
[----:B------:R-:W-:Y:S01]  /*4f70*/  IMAD.MOV.U32 R5, RZ, RZ, R23 ;  /* 0x000000ffff057224 */ /* 0x000fe200078e0017 */
[----:B-1----:R-:W-:Y:S06]  /*4f80*/  @!P1 BRA `(.L_x_113) ;  /* 0x0000000000289947 */ /* 0x002fec0003800000 */
[----:B------:R-:W-:Y:S02]  /*4f90*/  ULDC UR4, c[0x0][0x64c] ;  /* 0x0001930000047ab9 */ /* 0x000fe40000000800 */
[----:B------:R-:W-:-:S05]  /*4fa0*/  IADD3 R5, P1, R18, UR4, RZ ;  /* 0x0000000412057c10 */ /* 0x000fca000ff3e0ff */
[----:B------:R-:W-:-:S04]  /*4fb0*/  IMAD.X R23, RZ, RZ, R23, P1 ;  /* 0x000000ffff177224 */ /* 0x000fc800008e0617 */
[----:B------:R-:W-:-:S04]  /*4fc0*/  IMAD.WIDE.U32 R6, R23, UR8, RZ ;  /* 0x0000000817067c25 */ /* 0x000fc8000f8e00ff */
[----:B------:R-:W-:-:S04]  /*4fd0*/  IMAD.WIDE.U32 R6, P1, R5, UR9, R6 ;  /* 0x0000000905067c25 */ /* 0x000fc8000f820006 */
[----:B------:R-:W-:-:S04]  /*4fe0*/  IMAD.WIDE.U32 R4, R5, UR8, RZ ;  /* 0x0000000805047c25 */ /* 0x000fc8000f8e00ff */
[----:B------:R-:W-:Y:S01]  /*4ff0*/  IMAD.MOV.U32 R4, RZ, RZ, R7 ;  /* 0x000000ffff047224 */ /* 0x000fe200078e0007 */
[----:B------:R-:W-:Y:S01]  /*5000*/  IADD3 RZ, P3, R5, R6, RZ ;  /* 0x0000000605ff7210 */ /* 0x000fe20007f7e0ff */
[----:B------:R-:W-:-:S04]  /*5010*/  IMAD.X R5, RZ, RZ, RZ, P1 ;  /* 0x000000ffff057224 */ /* 0x000fc800008e06ff */
[----:B------:R-:W-:-:S08]  /*5020*/  IMAD.WIDE.U32.X R4, R23, UR9, R4, P3 ;  /* 0x0000000917047c25 */ /* 0x000fd000098e0404 */
.L_x_113:
[----:B------:R-:W-:Y:S01]  /*5030*/  ISETP.NE.AND P1, PT, R2, 0x1, PT ;  /* 0x000000010200780c */ /* 0x000fe20003f25270 */
[----:B------:R-:W-:Y:S01]  /*5040*/  ULDC UR4, c[0x0][0x648] ;  /* 0x0001920000047ab9 */ /* 0x000fe20000000800 */
[----:B------:R-:W-:Y:S01]  /*5050*/  LOP3.LUT R20, R20, UR17, RZ, 0xc0, !PT ;  /* 0x0000001114147c12 */ /* 0x000fe2000f8ec0ff */
[----:B------:R-:W-:Y:S01]  /*5060*/  IMAD.MOV R22, RZ, RZ, -R22 ;  /* 0x000000ffff167224 */ /* 0x000fe200078e0a16 */
[----:B------:R-:W-:Y:S01]  /*5070*/  SHF.R.U64 R5, R4, UR4, R5 ;  /* 0x0000000404057c19 */ /* 0x000fe20008001205 */
[----:B------:R-:W-:Y:S01]  /*5080*/  ULDC UR4, c[0x0][0x638] ;  /* 0x00018e0000047ab9 */ /* 0x000fe20000000800 */
[----:B------:R-:W-:Y:S01]  /*5090*/  LOP3.LUT R9, R9, UR16, RZ, 0xc0, !PT ;  /* 0x0000001009097c12 */ /* 0x000fe2000f8ec0ff */
[----:B------:R-:W-:Y:S01]  /*50a0*/  ULDC UR5, c[0x0][0x610] ;  /* 0x0001840000057ab9 */ /* 0x000fe20000000800 */
[----:B------:R-:W-:Y:S02]  /*50b0*/  IMAD.MOV.U32 R4, RZ, RZ, 0x1 ;  /* 0x00000001ff047424 */ /* 0x000fe400078e00ff */
[----:B------:R-:W-:-:S02]  /*50c0*/  IMAD.MOV R7, RZ, RZ, -R5 ;  /* 0x000000ffff077224 */ /* 0x000fc400078e0a05 */
[----:B------:R-:W-:Y:S02]  /*50d0*/  IMAD R20, R5, UR18, R20 ;  /* 0x0000001205147c24 */ /* 0x000fe4000f8e0214 */
[----:B0-----:R-:W-:Y:S02]  /*50e0*/  @P1 IMAD R15, R21, R22, R14 ;  /* 0x00000016150f1224 */ /* 0x001fe400078e020e */
[----:B------:R-:W-:Y:S01]  /*50f0*/  IMAD R18, R7, UR4, R18 ;  /* 0x0000000407127c24 */ /* 0x000fe2000f8e0212 */
[----:B------:R-:W-:Y:S01]  /*5100*/  ULDC UR4, c[0x0][0x600] ;  /* 0x0001800000047ab9 */ /* 0x000fe20000000800 */
[----:B------:R-:W-:Y:S02]  /*5110*/  IMAD R15, R20, UR5, R15 ;  /* 0x00000005140f7c24 */ /* 0x000fe4000f8e020f */
[----:B------:R-:W-:-:S05]  /*5120*/  IMAD R18, R18, UR4, R9 ;  /* 0x0000000412127c24 */ /* 0x000fca000f8e0209 */
[----:B------:R-:W-:Y:S02]  /*5130*/  SEL R9, R18, R15, !P1 ;  /* 0x0000000f12097207 */ /* 0x000fe40004800000 */
[----:B------:R-:W-:-:S07]  /*5140*/  SEL R7, R15, R18, !P1 ;  /* 0x000000120f077207 */ /* 0x000fce0004800000 */
.L_x_111:
[----:B------:R-:W-:Y:S05]  /*5150*/  BSYNC B1 ;  /* 0x0000000000017941 */ /* 0x000fea0003800000 */
.L_x_110:
[----:B------:R-:W-:-:S13]  /*5160*/  LOP3.LUT P1, RZ, R4, 0xff, RZ, 0xc0, !PT ;  /* 0x000000ff04ff7812 */ /* 0x000fda000782c0ff */
[----:B------:R-:W-:Y:S05]  /*5170*/  @P1 BRA `(.L_x_114) ;  /* 0xfffffff4004c1947 */ /* 0x000fea000383ffff */
[----:B------:R-:W-:Y:S05]  /*5180*/  BSYNC B0 ;  /* 0x0000000000007941 */ /* 0x000fea0003800000 */
.L_x_102:
[----:B------:R-:W-:-:S03]  /*5190*/  UMOV UR4, 0xffffffff ;  /* 0xffffffff00047882 */ /* 0x000fc60000000000 */
[----:B------:R-:W-:Y:S05]  /*51a0*/  BRA.DIV UR4, `(.L_x_115) ;  /* 0x0000000604387947 */ /* 0x000fea000b800000 */
[----:B------:R-:W-:-:S13]  /*51b0*/  ELECT P6, URZ, PT ;  /* 0x00000000003f782f */ /* 0x000fda00038c0000 */
.L_x_130:
[----:B------:R-:W-:Y:S04]  /*51c0*/  BSSY B0, `(.L_x_116) ;  /* 0x0000034000007945 */ /* 0x000fe80003800000 */
[----:B------:R-:W-:Y:S05]  /*51d0*/  @!P6 BRA `(.L_x_117) ;  /* 0x0000000000c8e947 */ /* 0x000fea0003800000 */
[----:B------:R-:W-:-:S04]  /*51e0*/  LOP3.LUT R19, R19, 0x2, RZ, 0xfc, !PT ;  /* 0x0000000213137812 */ /* 0x000fc800078efcff */
[----:B------:R-:W-:-:S13]  /*51f0*/  ISETP.NE.AND P0, PT, R19, 0x3, PT ;  /* 0x000000031300780c */ /* 0x000fda0003f05270 */
[----:B------:R-:W-:Y:S05]  /*5200*/  @!P0 BRA `(.L_x_118) ;  /* 0x0000000000048947 */ /* 0x000fea0003800000 */
[----:B------:R-:W-:Y:S01]  /*5210*/  BPT.TRAP 0x1 ;  /* 0x000000040000795c */ /* 0x000fe20000300000 */
.L_x_118:
[----:B------:R-:W0:Y:S01]  /*5220*/  S2R R3, SR_CgaCtaId ;  /* 0x0000000000037919 */ /* 0x000e220000008800 */
[----:B------:R-:W-:-:S04]  /*5230*/  MOV R2, 0x400 ;  /* 0x0000040000027802 */ /* 0x000fc80000000f00 */
[----:B0-----:R-:W-:Y:S02]  /*5240*/  LEA R3, R3, R2, 0x18 ;  /* 0x0000000203037211 */ /* 0x001fe400078ec0ff */
[----:B------:R-:W-:-:S03]  /*5250*/  SHF.L.U32 R2, R0, 0x1f, RZ ;  /* 0x0000001f00027819 */ /* 0x000fc600000006ff */
[----:B------:R-:W-:-:S04]  /*5260*/  VIADD R3, R3, 0x28 ;  /* 0x0000002803037836 */ /* 0x000fc80000000000 */
[C---:B------:R-:W-:Y:S02]  /*5270*/  IMAD R7, R12.reuse, 0x8, R3 ;  /* 0x000000080c077824 */ /* 0x040fe400078e0203 */
[----:B------:R-:W-:Y:S02]  /*5280*/  VIADD R12, R12, 0x1 ;  /* 0x000000010c0c7836 */ /* 0x000fe40000000000 */
[----:B------:R-:W0:Y:S03]  /*5290*/  SYNCS.PHASECHK.TRANS64.TRYWAIT P0, [R7+URZ], R2 ;  /* 0x00000002070075a7 */ /* 0x000e26000800017f */
[----:B------:R-:W-:-:S04]  /*52a0*/  ISETP.NE.AND P1, PT, R12, 0x5, PT ;  /* 0x000000050c00780c */ /* 0x000fc80003f25270 */
[----:B------:R-:W-:Y:S02]  /*52b0*/  SEL R5, RZ, 0x1, P1 ;  /* 0x00000001ff057807 */ /* 0x000fe40000800000 */
[----:B------:R-:W-:Y:S02]  /*52c0*/  SEL R12, R12, RZ, P1 ;  /* 0x000000ff0c0c7207 */ /* 0x000fe40000800000 */
[----:B------:R-:W-:-:S03]  /*52d0*/  LOP3.LUT R5, R0, R5, RZ, 0x3c, !PT ;  /* 0x0000000500057212 */ /* 0x000fc600078e3cff */
[----:B------:R-:W-:Y:S01]  /*52e0*/  IMAD R9, R12, 0x8, R3 ;  /* 0x000000080c097824 */ /* 0x000fe200078e0203 */
[----:B------:R-:W-:Y:S01]  /*52f0*/  SHF.L.U32 R4, R5, 0x1f, RZ ;  /* 0x0000001f05047819 */ /* 0x000fe200000006ff */
[----:B0-----:R-:W-:Y:S06]  /*5300*/  @!P0 BRA `(.L_x_119) ;  /* 0x0000000400008947 */ /* 0x001fec0003800000 */
.L_x_131:
[----:B------:R-:W1:Y:S01]  /*5310*/  SYNCS.PHASECHK.TRANS64.TRYWAIT P0, [R9+URZ], R4 ;  /* 0x00000004090075a7 */ /* 0x000e62000800017f */
[----:B------:R-:W-:-:S05]  /*5320*/  VIADD R0, R12, 0x1 ;  /* 0x000000010c007836 */ /* 0x000fca0000000000 */
[----:B------:R-:W-:-:S04]  /*5330*/  ISETP.NE.AND P1, PT, R0, 0x5, PT ;  /* 0x000000050000780c */ /* 0x000fc80003f25270 */
[----:B0-----:R-:W-:Y:S02]  /*5340*/  SEL R2, RZ, 0x1, P1 ;  /* 0x00000001ff027807 */ /* 0x001fe40000800000 */
[----:B------:R-:W-:Y:S02]  /*5350*/  SEL R0, R0, RZ, P1 ;  /* 0x000000ff00007207 */ /* 0x000fe40000800000 */
[----:B------:R-:W-:-:S03]  /*5360*/  LOP3.LUT R7, R5, R2, RZ, 0x3c, !PT ;  /* 0x0000000205077212 */ /* 0x000fc600078e3cff */
[----:B------:R-:W-:Y:S01]  /*5370*/  IMAD R6, R0, 0x8, R3 ;  /* 0x0000000800067824 */ /* 0x000fe200078e0203 */
[----:B------:R-:W-:Y:S01]  /*5380*/  SHF.L.U32 R5, R7, 0x1f, RZ ;  /* 0x0000001f07057819 */ /* 0x000fe200000006ff */
[----:B-1----:R-:W-:Y:S06]  /*5390*/  @!P0 BRA `(.L_x_120) ;  /* 0x0000000000f08947 */ /* 0x002fec0003800000 */
.L_x_132:
[----:B------:R-:W1:Y:S01]  /*53a0*/  SYNCS.PHASECHK.TRANS64.TRYWAIT P0, [R6+URZ], R5 ;  /* 0x00000005060075a7 */ /* 0x000e62000800017f */
[----:B------:R-:W-:-:S05]  /*53b0*/  VIADD R0, R0, 0x1 ;  /* 0x0000000100007836 */ /* 0x000fca0000000000 */
[----:B------:R-:W-:-:S04]  /*53c0*/  ISETP.NE.AND P1, PT, R0, 0x5, PT ;  /* 0x000000050000780c */ /* 0x000fc80003f25270 */
[----:B------:R-:W-:Y:S02]  /*53d0*/  SEL R2, RZ, 0x1, P1 ;  /* 0x00000001ff027807 */ /* 0x000fe40000800000 */
[----:B------:R-:W-:Y:S02]  /*53e0*/  SEL R0, R0, RZ, P1 ;  /* 0x000000ff00007207 */ /* 0x000fe40000800000 */
[----:B------:R-:W-:-:S03]  /*53f0*/  LOP3.LUT R7, R7, R2, RZ, 0x3c, !PT ;  /* 0x0000000207077212 */ /* 0x000fc600078e3cff */
[----:B0-----:R-:W-:Y:S01]  /*5400*/  IMAD R9, R0, 0x8, R3 ;  /* 0x0000000800097824 */ /* 0x001fe200078e0203 */
[----:B------:R-:W-:Y:S01]  /*5410*/  SHF.L.U32 R4, R7, 0x1f, RZ ;  /* 0x0000001f07047819 */ /* 0x000fe200000006ff */
[----:B-1----:R-:W-:Y:S06]  /*5420*/  @!P0 BRA `(.L_x_121) ;  /* 0x0000000000e08947 */ /* 0x002fec0003800000 */
.L_x_133:
[----:B------:R-:W1:Y:S01]  /*5430*/  SYNCS.PHASECHK.TRANS64.TRYWAIT P0, [R9+URZ], R4 ;  /* 0x00000004090075a7 */ /* 0x000e62000800017f */
[----:B------:R-:W-:-:S05]  /*5440*/  VIADD R0, R0, 0x1 ;  /* 0x0000000100007836 */ /* 0x000fca0000000000 */
[----:B------:R-:W-:-:S04]  /*5450*/  ISETP.NE.AND P1, PT, R0, 0x5, PT ;  /* 0x000000050000780c */ /* 0x000fc80003f25270 */
[----:B------:R-:W-:Y:S02]  /*5460*/  SEL R2, RZ, 0x1, P1 ;  /* 0x00000001ff027807 */ /* 0x000fe40000800000 */
[----:B------:R-:W-:Y:S02]  /*5470*/  SEL R0, R0, RZ, P1 ;  /* 0x000000ff00007207 */ /* 0x000fe40000800000 */
[----:B------:R-:W-:Y:S01]  /*5480*/  LOP3.LUT R2, R7, R2, RZ, 0x3c, !PT ;  /* 0x0000000207027212 */ /* 0x000fe200078e3cff */
[----:B-1----:R-:W-:Y:S06]  /*5490*/  @!P0 BRA `(.L_x_122) ;  /* 0x0000000000d88947 */ /* 0x002fec0003800000 */
.L_x_134:
[----:B------:R-:W-:Y:S01]  /*54a0*/  IMAD R3, R0, 0x8, R3 ;  /* 0x0000000800037824 */ /* 0x000fe200078e0203 */
[----:B------:R-:W-:-:S07]  /*54b0*/  SHF.L.U32 R0, R2, 0x1f, RZ ;  /* 0x0000001f02007819 */ /* 0x000fce00000006ff */
.L_x_123:
[----:B--2---:R2:W3:Y:S02]  /*54c0*/  SYNCS.PHASECHK.TRANS64.TRYWAIT P0, [R3+URZ], R0 ;  /* 0x00000000030075a7 */ /* 0x0044e4000800017f */
[----:B---3--:R-:W-:Y:S05]  /*54d0*/  @!P0 NANOSLEEP.SYNCS 0x989680 ;  /* 0x009896800000895d */ /* 0x008fea0003900000 */
[----:B------:R-:W3:Y:S02]  /*54e0*/  @!P0 SYNCS.PHASECHK.TRANS64 P0, [R3+URZ], R0 ;  /* 0x00000000030085a7 */ /* 0x000ee4000800007f */
[----:B---3--:R-:W-:Y:S05]  /*54f0*/  @!P0 BRA `(.L_x_123) ;  /* 0xfffffffc00f08947 */ /* 0x008fea000383ffff */
.L_x_117:
[----:B------:R-:W-:Y:S05]  /*5500*/  BSYNC B0 ;  /* 0x0000000000007941 */ /* 0x000fea0003800000 */
.L_x_116:
[----:B------:R-:W-:Y:S05]  /*5510*/  EXIT ;  /* 0x000000000000794d */ /* 0x000fea0003800000 */
.L_x_17:
[----:B---3--:R3:W4:Y:S02]  /*5520*/  SYNCS.PHASECHK.TRANS64.TRYWAIT P1, [R3+URZ], R0 ;  /* 0x00000000030075a7 */ /* 0x008724000802017f */
[----:B----4-:R-:W-:Y:S05]  /*5530*/  @!P1 NANOSLEEP.SYNCS 0x989680 ;  /* 0x009896800000995d */ /* 0x010fea0003900000 */
[----:B------:R-:W4:Y:S02]  /*5540*/  @!P1 SYNCS.PHASECHK.TRANS64 P1, [R3+URZ], R0 ;  /* 0x00000000030095a7 */ /* 0x000f24000802007f */
[----:B----4-:R-:W-:Y:S05]  /*5550*/  @!P1 BRA `(.L_x_17) ;  /* 0xfffffffc00f09947 */ /* 0x010fea000383ffff */
[----:B------:R-:W-:Y:S05]  /*5560*/  BRA `(.L_x_16) ;  /* 0xffffffbc00407947 */ /* 0x000fea000383ffff */
.L_x_22:
[----:B-1----:R1:W2:Y:S02]  /*5570*/  SYNCS.PHASECHK.TRANS64.TRYWAIT P1, [R5+URZ], R4 ;  /* 0x00000004050075a7 */ /* 0x0022a4000802017f */
[----:B--2---:R-:W-:Y:S05]  /*5580*/  @!P1 NANOSLEEP.SYNCS 0x989680 ;  /* 0x009896800000995d */ /* 0x004fea0003900000 */
[----:B------:R-:W2:Y:S02]  /*5590*/  @!P1 SYNCS.PHASECHK.TRANS64 P1, [R5+URZ], R4 ;  /* 0x00000004050095a7 */ /* 0x000ea4000802007f */
[----:B--2---:R-:W-:Y:S05]  /*55a0*/  @!P1 BRA `(.L_x_22) ;  /* 0xfffffffc00f09947 */ /* 0x004fea000383ffff */
[----:B------:R-:W-:Y:S05]  /*55b0*/  BRA `(.L_x_21) ;  /* 0xffffffbc00f07947 */ /* 0x000fea000383ffff */
.L_x_103:
[----:B------:R-:W-:Y:S01]  /*55c0*/  BSSY B1, `(.L_x_124) ;  /* 0x0000006000017945 */ /* 0x000fe20003800000 */
[----:B------:R-:W-:-:S07]  /*55d0*/  IMAD.MOV.U32 R15, RZ, RZ, -0x1 ;  /* 0xffffffffff0f7424 */ /* 0x000fce00078e00ff */
[----:B------:R-:W-:Y:S05]  /*55e0*/  WARPSYNC.COLLECTIVE R15, `(.L_x_125) ;  /* 0x000000000f0c7348 */ /* 0x000fea0003c00000 */
[----:B------:R-:W-:Y:S02]  /*55f0*/  ELECT P6, UR62, PT ;  /* 0x00000000003e782f */ /* 0x000fe400038c0000 */
[----:B------:R-:W-:Y:S01]  /*5600*/  MOV R14, UR62 ;  /* 0x0000003e000e7c02 */ /* 0x000fe20008000f00 */
[----:B------:R-:W-:Y:S10]  /*5610*/  ENDCOLLECTIVE ;  /* 0x000000000000791b */ /* 0x000ff40003800000 */
.L_x_125:
[----:B------:R-:W-:Y:S05]  /*5620*/  BSYNC B1 ;  /* 0x0000000000017941 */ /* 0x000fea0003800000 */
.L_x_124:
[----:B------:R-:W-:Y:S05]  /*5630*/  BRA `(.L_x_126) ;  /* 0xfffffff000287947 */ /* 0x000fea000383ffff */
.L_x_106:
[----:B0-----:R0:W1:Y:S02]  /*5640*/  SYNCS.PHASECHK.TRANS64.TRYWAIT P1, [R14+URZ+0x28], R7 ;  /* 0x000028070e0075a7 */ /* 0x001064000802017f */
[----:B-1----:R-:W-:Y:S05]  /*5650*/  @!P1 NANOSLEEP.SYNCS 0x989680 ;  /* 0x009896800000995d */ /* 0x002fea0003900000 */
[----:B------:R-:W1:Y:S02]  /*5660*/  @!P1 SYNCS.PHASECHK.TRANS64 P1, [R14+URZ+0x28], R7 ;  /* 0x000028070e0095a7 */ /* 0x000e64000802007f */
[----:B-1----:R-:W-:Y:S05]  /*5670*/  @!P1 BRA `(.L_x_106) ;  /* 0xfffffffc00f09947 */ /* 0x002fea000383ffff */
[----:B------:R-:W-:Y:S05]  /*5680*/  BRA `(.L_x_127) ;  /* 0xfffffff0005c7947 */ /* 0x000fea000383ffff */
.L_x_115:
[----:B------:R-:W-:Y:S01]  /*5690*/  BSSY B0, `(.L_x_128) ;  /* 0x0000006000007945 */ /* 0x000fe20003800000 */
[----:B------:R-:W-:-:S07]  /*56a0*/  IMAD.MOV.U32 R15, RZ, RZ, -0x1 ;  /* 0xffffffffff0f7424 */ /* 0x000fce00078e00ff */
[----:B------:R-:W-:Y:S05]  /*56b0*/  WARPSYNC.COLLECTIVE R15, `(.L_x_129) ;  /* 0x000000000f0c7348 */ /* 0x000fea0003c00000 */
[----:B------:R-:W-:Y:S02]  /*56c0*/  ELECT P6, UR62, PT ;  /* 0x00000000003e782f */ /* 0x000fe400038c0000 */
[----:B------:R-:W-:Y:S01]  /*56d0*/  MOV R14, UR62 ;  /* 0x0000003e000e7c02 */ /* 0x000fe20008000f00 */
[----:B------:R-:W-:Y:S10]  /*56e0*/  ENDCOLLECTIVE ;  /* 0x000000000000791b */ /* 0x000ff40003800000 */
.L_x_129:
[----:B------:R-:W-:Y:S05]  /*56f0*/  BSYNC B0 ;  /* 0x0000000000007941 */ /* 0x000fea0003800000 */
.L_x_128:
[----:B------:R-:W-:Y:S05]  /*5700*/  BRA `(.L_x_130) ;  /* 0xfffffff800ac7947 */ /* 0x000fea000383ffff */
.L_x_119:
[----:B0-----:R0:W1:Y:S02]  /*5710*/  SYNCS.PHASECHK.TRANS64.TRYWAIT P0, [R7+URZ], R2 ;  /* 0x00000002070075a7 */ /* 0x001064000800017f */
[----:B-1----:R-:W-:Y:S05]  /*5720*/  @!P0 NANOSLEEP.SYNCS 0x989680 ;  /* 0x009896800000895d */ /* 0x002fea0003900000 */
[----:B------:R-:W1:Y:S02]  /*5730*/  @!P0 SYNCS.PHASECHK.TRANS64 P0, [R7+URZ], R2 ;  /* 0x00000002070085a7 */ /* 0x000e64000800007f */
[----:B-1----:R-:W-:Y:S05]  /*5740*/  @!P0 BRA `(.L_x_119) ;  /* 0xfffffffc00f08947 */ /* 0x002fea000383ffff */
[----:B------:R-:W-:Y:S05]  /*5750*/  BRA `(.L_x_131) ;  /* 0xfffffff800ec7947 */ /* 0x000fea000383ffff */
.L_x_120:
[----:B0-----:R0:W1:Y:S02]  /*5760*/  SYNCS.PHASECHK.TRANS64.TRYWAIT P0, [R9+URZ], R4 ;  /* 0x00000004090075a7 */ /* 0x001064000800017f */
[----:B-1----:R-:W-:Y:S05]  /*5770*/  @!P0 NANOSLEEP.SYNCS 0x989680 ;  /* 0x009896800000895d */ /* 0x002fea0003900000 */
[----:B------:R-:W1:Y:S02]  /*5780*/  @!P0 SYNCS.PHASECHK.TRANS64 P0, [R9+URZ], R4 ;  /* 0x00000004090085a7 */ /* 0x000e64000800007f */
[----:B-1----:R-:W-:Y:S05]  /*5790*/  @!P0 BRA `(.L_x_120) ;  /* 0xfffffffc00f08947 */ /* 0x002fea000383ffff */
[----:B------:R-:W-:Y:S05]  /*57a0*/  BRA `(.L_x_132) ;  /* 0xfffffff800fc7947 */ /* 0x000fea000383ffff */
.L_x_121:
[----:B0-----:R0:W1:Y:S02]  /*57b0*/  SYNCS.PHASECHK.TRANS64.TRYWAIT P0, [R6+URZ], R5 ;  /* 0x00000005060075a7 */ /* 0x001064000800017f */
[----:B-1----:R-:W-:Y:S05]  /*57c0*/  @!P0 NANOSLEEP.SYNCS 0x989680 ;  /* 0x009896800000895d */ /* 0x002fea0003900000 */
[----:B------:R-:W1:Y:S02]  /*57d0*/  @!P0 SYNCS.PHASECHK.TRANS64 P0, [R6+URZ], R5 ;  /* 0x00000005060085a7 */ /* 0x000e64000800007f */
[----:B-1----:R-:W-:Y:S05]  /*57e0*/  @!P0 BRA `(.L_x_121) ;  /* 0xfffffffc00f08947 */ /* 0x002fea000383ffff */
[----:B------:R-:W-:Y:S05]  /*57f0*/  BRA `(.L_x_133) ;  /* 0xfffffffc000c7947 */ /* 0x000fea000383ffff */
.L_x_122:
[----:B-1----:R1:W2:Y:S02]  /*5800*/  SYNCS.PHASECHK.TRANS64.TRYWAIT P0, [R9+URZ], R4 ;  /* 0x00000004090075a7 */ /* 0x0022a4000800017f */
[----:B--2---:R-:W-:Y:S05]  /*5810*/  @!P0 NANOSLEEP.SYNCS 0x989680 ;  /* 0x009896800000895d */ /* 0x004fea0003900000 */
[----:B------:R-:W2:Y:S02]  /*5820*/  @!P0 SYNCS.PHASECHK.TRANS64 P0, [R9+URZ], R4 ;  /* 0x00000004090085a7 */ /* 0x000ea4000800007f */
[----:B--2---:R-:W-:Y:S05]  /*5830*/  @!P0 BRA `(.L_x_122) ;  /* 0xfffffffc00f08947 */ /* 0x004fea000383ffff */
[----:B------:R-:W-:Y:S05]  /*5840*/  BRA `(.L_x_134) ;  /* 0xfffffffc00147947 */ /* 0x000fea000383ffff */
.L_x_135:
[----:B------:R-:W-:-:S00]  /*5850*/  BRA `(.L_x_135) ;  /* 0xfffffffc00fc7947 */ /* 0x000fc0000383ffff */
[----:B------:R-:W-:-:S00]  /*5860*/  NOP ;  /* 0x0000000000007918 */ /* 0x000fc00000000000 */
        /* <DEDUP_REMOVED lines=9> */
.L_x_136:


//--------------------- .nv.global.init           --------------------------
	.section	.nv.global.init,"aw",@progbits
.nv.global.init:
	.type		$str$22,@object
	.size		$str$22,($str$23 - $str$22)
$str$22:
        /*0000*/ 	.byte	0x6b, 0x5f, 0x74, 0x69, 0x6c, 0x65, 0x5f, 0x63, 0x6f, 0x75, 0x6e, 0x74, 0x20, 0x3e, 0x3d, 0x20
        /*0010*/ 	.byte	0x31, 0x00
	.type		$str$23,@object
	.size		$str$23,(__unnamed_1 - $str$23)
$str$23:
        /*0012*/ 	.byte	0x2f, 0x74, 0x6d, 0x70, 0x2f, 0x63, 0x75, 0x74, 0x6c, 0x61, 0x73, 0x73, 0x5f, 0x73, 0x77, 0x65
        /*0022*/ 	.byte	0x65, 0x70, 0x5f, 0x73, 0x72, 0x63, 0x2f, 0x69, 0x6e, 0x63, 0x6c, 0x75, 0x64, 0x65, 0x2f, 0x63
        /*0032*/ 	.byte	0x75, 0x74, 0x6c, 0x61, 0x73, 0x73, 0x2f, 0x67, 0x65, 0x6d, 0x6d, 0x2f, 0x63, 0x6f, 0x6c, 0x6c
        /*0042*/ 	.byte	0x65, 0x63, 0x74, 0x69, 0x76, 0x65, 0x2f, 0x73, 0x6d, 0x39, 0x30, 0x5f, 0x6d, 0x6d, 0x61, 0x5f
        /*0052*/ 	.byte	0x74, 0x6d, 0x61, 0x5f, 0x67, 0x6d, 0x6d, 0x61, 0x5f, 0x73, 0x73, 0x5f, 0x77, 0x61, 0x72, 0x70
        /*0062*/ 	.byte	0x73, 0x70, 0x65, 0x63, 0x69, 0x61, 0x6c, 0x69, 0x7a, 0x65, 0x64, 0x2e, 0x68, 0x70, 0x70, 0x00
	.type		__unnamed_1,@object
	.size		__unnamed_1,(.L_0 - __unnamed_1)
__unnamed_1:
        /*0072*/ 	.byte	0x76, 0x6f, 0x69, 0x64, 0x20, 0x63, 0x75, 0x74, 0x6c, 0x61, 0x73, 0x73, 0x3a, 0x3a, 0x67, 0x65
        /* <DEDUP_REMOVED lines=171> */
        /*0b32*/ 	.byte	0x3a, 0x3a, 0x69, 0x64, 0x65, 0x6e, 0x74, 0x69, 0x74, 0x79, 0x5d, 0x00
.L_0:


//--------------------- .nv.shared._ZN7cutlass13device_kernelINS_4gemm6kernel13GemmUniversalIN4cute5tupleIJiiiiEEENS1_10collective13CollectiveMmaINS1_34MainloopSm90TmaGmmaWarpSpecializedILi5ENS5_IJNS4_1CILi1EEESB_SB_EEENS1_35KernelTmaWarpSpecializedCooperativeEEENS5_IJNSA_ILi128EEENSA_ILi64EEESG_EEEaNS5_IJlSB_lEEEaSI_NS4_8TiledMMAINS4_8MMA_AtomIJNS4_4SM904GMMA26MMA_64x64x32_S32S8S8_SS_TNEEEENS4_6LayoutINS5_IJNSA_ILi2EEESB_SB_EEENS5_IJSB_NSA_ILi0EEESS_EEEEENS5_IJNS4_10UnderscoreESV_SV_EEEEENS4_13SM90_TMA_LOADENS4_14ComposedLayoutINS4_7SwizzleILi2ELi4ELi3EEENS4_18smem_ptr_flag_bitsILi8EEENSP_INS5_IJNSA_ILi8EEESG_EEENS5_IJSG_SB_EEEEEEEvNS4_8identityESY_S18_vS19_EENS_8epilogue10collective6detail29Sm90TmaWarpSpecializedAdapterINS1C_15DefaultEpilogueIaSI_SI_NS1B_6thread17LinearCombinationIaLi1EiiLNS1G_9ScaleType4KindE0ELNS_15FloatRoundStyleE2EaEENS1_15EpilogueDefaultEEEEEvvEEEEvNT_6ParamsE --------------------------
	.section	.nv.shared._ZN7cutlass13device_kernelINS_4gemm6kernel13GemmUniversalIN4cute5tupleIJiiiiEEENS1_10collective13CollectiveMmaINS1_34MainloopSm90TmaGmmaWarpSpecializedILi5ENS5_IJNS4_1CILi1EEESB_SB_EEENS1_35KernelTmaWarpSpecializedCooperativeEEENS5_IJNSA_ILi128EEENSA_ILi64EEESG_EEEaNS5_IJlSB_lEEEaSI_NS4_8TiledMMAINS4_8MMA_AtomIJNS4_4SM904GMMA26MMA_64x64x32_S32S8S8_SS_TNEEEENS4_6LayoutINS5_IJNSA_ILi2EEESB_SB_EEENS5_IJSB_NSA_ILi0EEESS_EEEEENS5_IJNS4_10UnderscoreESV_SV_EEEEENS4_13SM90_TMA_LOADENS4_14ComposedLayoutINS4_7SwizzleILi2ELi4ELi3EEENS4_18smem_ptr_flag_bitsILi8EEENSP_INS5_IJNSA_ILi8EEESG_EEENS5_IJSG_SB_EEEEEEEvNS4_8identityESY_S18_vS19_EENS_8epilogue10collective6detail29Sm90TmaWarpSpecializedAdapterINS1C_15DefaultEpilogueIaSI_SI_NS1B_6thread17LinearCombinationIaLi1EiiLNS1G_9ScaleType4KindE0ELNS_15FloatRoundStyleE2EaEENS1_15EpilogueDefaultEEEEEvvEEEEvNT_6ParamsE,"aw",@nobits
	.sectionflags	@""
	.align	16
	.zero		1024


//--------------------- .nv.shared.reserved.0     --------------------------
	.section	.nv.shared.reserved.0,"aw",@nobits
	.weak		__nv_reservedSMEM_offset_0_alias
	.size		__nv_reservedSMEM_offset_0_alias, 0, 0
	.other		__nv_reservedSMEM_offset_0_alias,@"STO_CUDA_RESERVED_SHARED STV_DEFAULT"
__nv_reservedSMEM_offset_0_alias:
	.zero		0


//--------------------- .nv.global                --------------------------
	.section	.nv.global,"aw",@nobits
.nv.global:
	.type		_ZN39_INTERNAL_e56f02cc_4_k_cu_28266019_48684cute1_E,@object
	.size		_ZN39_INTERNAL_e56f02cc_4_k_cu_28266019_48684cute1_E,(_ZN39_INTERNAL_e56f02cc_4_k_cu_28266019_48684cuda3std3__45__cpo6cbeginE - _ZN39_INTERNAL_e56f02cc_4_k_cu_28266019_48684cute1_E)
_ZN39_INTERNAL_e56f02cc_4_k_cu_28266019_48684cute1_E:
	.zero		1
	.type		_ZN39_INTERNAL_e56f02cc_4_k_cu_28266019_48684cuda3std3__45__cpo6cbeginE,@object
	.size		_ZN39_INTERNAL_e56f02cc_4_k_cu_28266019_48684cuda3std3__45__cpo6cbeginE,(_ZN39_INTERNAL_e56f02cc_4_k_cu_28266019_48684cuda3std3__48in_placeE - _ZN39_INTERNAL_e56f02cc_4_k_cu_28266019_48684cuda3std3__45__cpo6cbeginE)
_ZN39_INTERNAL_e56f02cc_4_k_cu_28266019_48684cuda3std3__45__cpo6cbeginE:
	.zero		1
	.type		_ZN39_INTERNAL_e56f02cc_4_k_cu_28266019_48684cuda3std3__48in_placeE,@object
	.size		_ZN39_INTERNAL_e56f02cc_4_k_cu_28266019_48684cuda3std3__48in_placeE,(_ZN39_INTERNAL_e56f02cc_4_k_cu_28266019_48684cuda3std6ranges3__45__cpo9iter_moveE - _ZN39_INTERNAL_e56f02cc_4_k_cu_28266019_48684cuda3std3__48in_placeE)
_ZN39_INTERNAL_e56f02cc_4_k_cu_28266019_48684cuda3std3__48in_placeE:
	.zero		1
	.type		_ZN39_INTERNAL_e56f02cc_4_k_cu_28266019_48684cuda3std6ranges3__45__cpo9iter_moveE,@object
	.size		_ZN39_INTERNAL_e56f02cc_4_k_cu_28266019_48684cuda3std6ranges3__45__cpo9iter_moveE,(_ZN39_INTERNAL_e56f02cc_4_k_cu_28266019_48684cuda3std3__45__cpo5beginE - _ZN39_INTERNAL_e56f02cc_4_k_cu_28266019_48684cuda3std6ranges3__45__cpo9iter_moveE)
_ZN39_INTERNAL_e56f02cc_4_k_cu_28266019_48684cuda3std6ranges3__45__cpo9iter_moveE:
	.zero		1
	.type		_ZN39_INTERNAL_e56f02cc_4_k_cu_28266019_48684cuda3std3__45__cpo5beginE,@object
	.size		_ZN39_INTERNAL_e56f02cc_4_k_cu_28266019_48684cuda3std3__45__cpo5beginE,(_ZN39_INTERNAL_e56f02cc_4_k_cu_28266019_48684cuda3std3__441_GLOBAL__N__e56f02cc_4_k_cu_28266019_48686ignoreE - _ZN39_INTERNAL_e56f02cc_4_k_cu_28266019_48684cuda3std3__45__cpo5beginE)
_ZN39_INTERNAL_e56f02cc_4_k_cu_28266019_48684cuda3std3__45__cpo5beginE:
	.zero		1
	.type		_ZN39_INTERNAL_e56f02cc_4_k_cu_28266019_48684cuda3std3__441_GLOBAL__N__e56f02cc_4_k_cu_28266019_48686ignoreE,@object
	.size		_ZN39_INTERNAL_e56f02cc_4_k_cu_28266019_48684cuda3std3__441_GLOBAL__N__e56f02cc_4_k_cu_28266019_48686ignoreE,(_ZN39_INTERNAL_e56f02cc_4_k_cu_28266019_48684cute7productE - _ZN39_INTERNAL_e56f02cc_4_k_cu_28266019_48684cuda3std3__441_GLOBAL__N__e56f02cc_4_k_cu_28266019_48686ignoreE)
_ZN39_INTERNAL_e56f02cc_4_k_cu_28266019_48684cuda3std3__441_GLOBAL__N__e56f02cc_4_k_cu_28266019_48686ignoreE:
	.zero		1
	.type		_ZN39_INTERNAL_e56f02cc_4_k_cu_28266019_48684cute7productE,@object
	.size		_ZN39_INTERNAL_e56f02cc_4_k_cu_28266019_48684cute7productE,(_ZN39_INTERNAL_e56f02cc_4_k_cu_28266019_48684cuda3std3__45__cpo3endE - _ZN39_INTERNAL_e56f02cc_4_k_cu_28266019_48684cute7productE)
_ZN39_INTERNAL_e56f02cc_4_k_cu_28266019_48684cute7productE:
	.zero		1
	.type		_ZN39_INTERNAL_e56f02cc_4_k_cu_28266019_48684cuda3std3__45__cpo3endE,@object
	.size		_ZN39_INTERNAL_e56f02cc_4_k_cu_28266019_48684cuda3std3__45__cpo3endE,(_ZN39_INTERNAL_e56f02cc_4_k_cu_28266019_48684cuda3std3__419piecewise_constructE - _ZN39_INTERNAL_e56f02cc_4_k_cu_28266019_48684cuda3std3__45__cpo3endE)
_ZN39_INTERNAL_e56f02cc_4_k_cu_28266019_48684cuda3std3__45__cpo3endE:
	.zero		1
	.type		_ZN39_INTERNAL_e56f02cc_4_k_cu_28266019_48684cuda3std3__419piecewise_constructE,@object
	.size		_ZN39_INTERNAL_e56f02cc_4_k_cu_28266019_48684cuda3std3__419piecewise_constructE,(_ZN39_INTERNAL_e56f02cc_4_k_cu_28266019_48684cuda3std3__45__cpo4cendE - _ZN39_INTERNAL_e56f02cc_4_k_cu_28266019_48684cuda3std3__419piecewise_constructE)
_ZN39_INTERNAL_e56f02cc_4_k_cu_28266019_48684cuda3std3__419piecewise_constructE:
	.zero		1
	.type		_ZN39_INTERNAL_e56f02cc_4_k_cu_28266019_48684cuda3std3__45__cpo4cendE,@object
	.size		_ZN39_INTERNAL_e56f02cc_4_k_cu_28266019_48684cuda3std3__45__cpo4cendE,(_ZN39_INTERNAL_e56f02cc_4_k_cu_28266019_48684cuda3std6ranges3__45__cpo4swapE - _ZN39_INTERNAL_e56f02cc_4_k_cu_28266019_48684cuda3std3__45__cpo4cendE)
_ZN39_INTERNAL_e56f02cc_4_k_cu_28266019_48684cuda3std3__45__cpo4cendE:
	.zero		1
	.type		_ZN39_INTERNAL_e56f02cc_4_k_cu_28266019_48684cuda3std6ranges3__45__cpo4swapE,@object
	.size		_ZN39_INTERNAL_e56f02cc_4_k_cu_28266019_48684cuda3std6ranges3__45__cpo4swapE,(.L_8 - _ZN39_INTERNAL_e56f02cc_4_k_cu_28266019_48684cuda3std6ranges3__45__cpo4swapE)
_ZN39_INTERNAL_e56f02cc_4_k_cu_28266019_48684cuda3std6ranges3__45__cpo4swapE:
	.zero		1
.L_8:


//--------------------- .nv.constant0._ZN7cutlass13device_kernelINS_4gemm6kernel13GemmUniversalIN4cute5tupleIJiiiiEEENS1_10collective13CollectiveMmaINS1_34MainloopSm90TmaGmmaWarpSpecializedILi5ENS5_IJNS4_1CILi1EEESB_SB_EEENS1_35KernelTmaWarpSpecializedCooperativeEEENS5_IJNSA_ILi128EEENSA_ILi64EEESG_EEEaNS5_IJlSB_lEEEaSI_NS4_8TiledMMAINS4_8MMA_AtomIJNS4_4SM904GMMA26MMA_64x64x32_S32S8S8_SS_TNEEEENS4_6LayoutINS5_IJNSA_ILi2EEESB_SB_EEENS5_IJSB_NSA_ILi0EEESS_EEEEENS5_IJNS4_10UnderscoreESV_SV_EEEEENS4_13SM90_TMA_LOADENS4_14ComposedLayoutINS4_7SwizzleILi2ELi4ELi3EEENS4_18smem_ptr_flag_bitsILi8EEENSP_INS5_IJNSA_ILi8EEESG_EEENS5_IJSG_SB_EEEEEEEvNS4_8identityESY_S18_vS19_EENS_8epilogue10collective6detail29Sm90TmaWarpSpecializedAdapterINS1C_15DefaultEpilogueIaSI_SI_NS1B_6thread17LinearCombinationIaLi1EiiLNS1G_9ScaleType4KindE0ELNS_15FloatRoundStyleE2EaEENS1_15EpilogueDefaultEEEEEvvEEEEvNT_6ParamsE --------------------------
	.section	.nv.constant0._ZN7cutlass13device_kernelINS_4gemm6kernel13GemmUniversalIN4cute5tupleIJiiiiEEENS1_10collective13CollectiveMmaINS1_34MainloopSm90TmaGmmaWarpSpecializedILi5ENS5_IJNS4_1CILi1EEESB_SB_EEENS1_35KernelTmaWarpSpecializedCooperativeEEENS5_IJNSA_ILi128EEENSA_ILi64EEESG_EEEaNS5_IJlSB_lEEEaSI_NS4_8TiledMMAINS4_8MMA_AtomIJNS4_4SM904GMMA26MMA_64x64x32_S32S8S8_SS_TNEEEENS4_6LayoutINS5_IJNSA_ILi2EEESB_SB_EEENS5_IJSB_NSA_ILi0EEESS_EEEEENS5_IJNS4_10UnderscoreESV_SV_EEEEENS4_13SM90_TMA_LOADENS4_14ComposedLayoutINS4_7SwizzleILi2ELi4ELi3EEENS4_18smem_ptr_flag_bitsILi8EEENSP_INS5_IJNSA_ILi8EEESG_EEENS5_IJSG_SB_EEEEEEEvNS4_8identityESY_S18_vS19_EENS_8epilogue10collective6detail29Sm90TmaWarpSpecializedAdapterINS1C_15DefaultEpilogueIaSI_SI_NS1B_6thread17LinearCombinationIaLi1EiiLNS1G_9ScaleType4KindE0ELNS_15FloatRoundStyleE2EaEENS1_15EpilogueDefaultEEEEEvvEEEEvNT_6ParamsE,"a",@progbits
	.sectionflags	@""
	.align	4
.nv.constant0._ZN7cutlass13device_kernelINS_4gemm6kernel13GemmUniversalIN4cute5tupleIJiiiiEEENS1_10collective13CollectiveMmaINS1_34MainloopSm90TmaGmmaWarpSpecializedILi5ENS5_IJNS4_1CILi1EEESB_SB_EEENS1_35KernelTmaWarpSpecializedCooperativeEEENS5_IJNSA_ILi128EEENSA_ILi64EEESG_EEEaNS5_IJlSB_lEEEaSI_NS4_8TiledMMAINS4_8MMA_AtomIJNS4_4SM904GMMA26MMA_64x64x32_S32S8S8_SS_TNEEEENS4_6LayoutINS5_IJNSA_ILi2EEESB_SB_EEENS5_IJSB_NSA_ILi0EEESS_EEEEENS5_IJNS4_10UnderscoreESV_SV_EEEEENS4_13SM90_TMA_LOADENS4_14ComposedLayoutINS4_7SwizzleILi2ELi4ELi3EEENS4_18smem_ptr_flag_bitsILi8EEENSP_INS5_IJNSA_ILi8EEESG_EEENS5_IJSG_SB_EEEEEEEvNS4_8identityESY_S18_vS19_EENS_8epilogue10collective6detail29Sm90TmaWarpSpecializedAdapterINS1C_15DefaultEpilogueIaSI_SI_NS1B_6thread17LinearCombinationIaLi1EiiLNS1G_9ScaleType4KindE0ELNS_15FloatRoundStyleE2EaEENS1_15EpilogueDefaultEEEEEvvEEEEvNT_6ParamsE:
	.zero		1664


//--------------------- SYMBOLS --------------------------

	.type		.nv.reservedSmem.offset0,@object
	.size		.nv.reservedSmem.offset0,0x4
	.type		__assertfail,@function
